//
// Generated by NVIDIA NVVM Compiler
//
// Compiler Build ID: CL-36424714
// Cuda compilation tools, release 13.0, V13.0.88
// Based on NVVM 20.0.0
//

.version 9.0
.target sm_100
.address_size 64

	// .globl	_Z20polynomial_expansionPfS_ii
.extern .func  (.param .b32 func_retval0) vprintf
(
	.param .b64 vprintf_param_0,
	.param .b64 vprintf_param_1
)
;
// _ZZ20polynomial_expansionPfS_iiE13shared_coeffs has been demoted
.global .align 1 .b8 $str$3[11] = {105, 110, 100, 101, 120, 58, 32, 37, 100, 10};

.visible .entry _Z20polynomial_expansionPfS_ii(
	.param .u64 .ptr .align 1 _Z20polynomial_expansionPfS_ii_param_0,
	.param .u64 .ptr .align 1 _Z20polynomial_expansionPfS_ii_param_1,
	.param .u32 _Z20polynomial_expansionPfS_ii_param_2,
	.param .u32 _Z20polynomial_expansionPfS_ii_param_3
)
{
	.local .align 16 .b8 	__local_depot0[144];
	.reg .b64 	%SP;
	.reg .b64 	%SPL;
	.reg .pred 	%p<60>;
	.reg .b16 	%rs<3>;
	.reg .b32 	%r<120>;
	.reg .b32 	%f<314>;
	.reg .b64 	%rd<45>;
	// demoted variable
	.shared .align 4 .b8 _ZZ20polynomial_expansionPfS_iiE13shared_coeffs[32768];
	mov.u64 	%SPL, __local_depot0;
	cvta.local.u64 	%SP, %SPL;
	ld.param.u64 	%rd11, [_Z20polynomial_expansionPfS_ii_param_0];
	ld.param.u32 	%r26, [_Z20polynomial_expansionPfS_ii_param_2];
	ld.param.u32 	%r27, [_Z20polynomial_expansionPfS_ii_param_3];
	cvta.to.global.u64 	%rd1, %rd11;
	add.u64 	%rd2, %SPL, 0;
	add.u64 	%rd3, %SPL, 64;
	mov.f32 	%f76, 0f00000000;
	st.local.v4.f32 	[%rd2], {%f76, %f76, %f76, %f76};
	st.local.v4.f32 	[%rd2+16], {%f76, %f76, %f76, %f76};
	st.local.v4.f32 	[%rd2+32], {%f76, %f76, %f76, %f76};
	st.local.v4.f32 	[%rd2+48], {%f76, %f76, %f76, %f76};
	st.local.v4.f32 	[%rd3], {%f76, %f76, %f76, %f76};
	st.local.v4.f32 	[%rd3+16], {%f76, %f76, %f76, %f76};
	st.local.v4.f32 	[%rd3+32], {%f76, %f76, %f76, %f76};
	st.local.v4.f32 	[%rd3+48], {%f76, %f76, %f76, %f76};
	mov.u32 	%r28, %ctaid.x;
	mov.u32 	%r29, %ntid.x;
	mov.u32 	%r1, %tid.x;
	mad.lo.s32 	%r30, %r28, %r29, %r1;
	shl.b32 	%r2, %r30, 2;
	mov.u32 	%r31, %nctaid.x;
	mul.lo.s32 	%r32, %r31, %r29;
	shl.b32 	%r3, %r32, 2;
	add.s32 	%r4, %r2, 4;
	setp.gt.s32 	%p1, %r4, %r27;
	mul.wide.s32 	%rd15, %r2, 4;
	add.s64 	%rd4, %rd1, %rd15;
	@%p1 bra 	$L__BB0_2;
	ld.global.v4.f32 	{%f77, %f78, %f79, %f283}, [%rd4];
	st.local.v2.f32 	[%rd2], {%f77, %f78};
	st.local.f32 	[%rd2+8], %f79;
	bra.uni 	$L__BB0_10;
$L__BB0_2:
	setp.ge.s32 	%p2, %r2, %r27;
	mov.f32 	%f280, 0f00000000;
	@%p2 bra 	$L__BB0_4;
	ld.global.f32 	%f280, [%rd4];
$L__BB0_4:
	st.local.f32 	[%rd2], %f280;
	add.s32 	%r33, %r2, 1;
	setp.ge.s32 	%p3, %r33, %r27;
	mov.f32 	%f281, 0f00000000;
	@%p3 bra 	$L__BB0_6;
	ld.global.f32 	%f281, [%rd4+4];
$L__BB0_6:
	st.local.f32 	[%rd2+4], %f281;
	add.s32 	%r34, %r2, 2;
	setp.ge.s32 	%p4, %r34, %r27;
	mov.f32 	%f282, 0f00000000;
	@%p4 bra 	$L__BB0_8;
	ld.global.f32 	%f282, [%rd4+8];
$L__BB0_8:
	st.local.f32 	[%rd2+8], %f282;
	add.s32 	%r35, %r2, 3;
	setp.ge.s32 	%p5, %r35, %r27;
	mov.f32 	%f283, 0f00000000;
	@%p5 bra 	$L__BB0_10;
	ld.global.f32 	%f283, [%rd4+12];
$L__BB0_10:
	st.local.f32 	[%rd2+12], %f283;
	add.s32 	%r5, %r3, %r2;
	add.s32 	%r6, %r4, %r3;
	setp.gt.s32 	%p6, %r6, %r27;
	mul.wide.s32 	%rd16, %r5, 4;
	add.s64 	%rd5, %rd1, %rd16;
	@%p6 bra 	$L__BB0_12;
	ld.global.v4.f32 	{%f84, %f85, %f86, %f287}, [%rd5];
	st.local.v2.f32 	[%rd2+16], {%f84, %f85};
	st.local.f32 	[%rd2+24], %f86;
	bra.uni 	$L__BB0_20;
$L__BB0_12:
	setp.ge.s32 	%p7, %r5, %r27;
	mov.f32 	%f284, 0f00000000;
	@%p7 bra 	$L__BB0_14;
	ld.global.f32 	%f284, [%rd5];
$L__BB0_14:
	st.local.f32 	[%rd2+16], %f284;
	add.s32 	%r36, %r6, -3;
	setp.ge.s32 	%p8, %r36, %r27;
	mov.f32 	%f285, 0f00000000;
	@%p8 bra 	$L__BB0_16;
	ld.global.f32 	%f285, [%rd5+4];
$L__BB0_16:
	st.local.f32 	[%rd2+20], %f285;
	add.s32 	%r37, %r6, -2;
	setp.ge.s32 	%p9, %r37, %r27;
	mov.f32 	%f286, 0f00000000;
	@%p9 bra 	$L__BB0_18;
	ld.global.f32 	%f286, [%rd5+8];
$L__BB0_18:
	st.local.f32 	[%rd2+24], %f286;
	add.s32 	%r38, %r6, -1;
	setp.ge.s32 	%p10, %r38, %r27;
	mov.f32 	%f287, 0f00000000;
	@%p10 bra 	$L__BB0_20;
	ld.global.f32 	%f287, [%rd5+12];
$L__BB0_20:
	st.local.f32 	[%rd2+28], %f287;
	add.s32 	%r7, %r5, %r3;
	add.s32 	%r8, %r6, %r3;
	setp.gt.s32 	%p11, %r8, %r27;
	mul.wide.s32 	%rd17, %r7, 4;
	add.s64 	%rd6, %rd1, %rd17;
	@%p11 bra 	$L__BB0_22;
	ld.global.v4.f32 	{%f91, %f92, %f93, %f291}, [%rd6];
	st.local.v2.f32 	[%rd2+32], {%f91, %f92};
	st.local.f32 	[%rd2+40], %f93;
	bra.uni 	$L__BB0_30;
$L__BB0_22:
	setp.ge.s32 	%p12, %r7, %r27;
	mov.f32 	%f288, 0f00000000;
	@%p12 bra 	$L__BB0_24;
	ld.global.f32 	%f288, [%rd6];
$L__BB0_24:
	st.local.f32 	[%rd2+32], %f288;
	add.s32 	%r39, %r8, -3;
	setp.ge.s32 	%p13, %r39, %r27;
	mov.f32 	%f289, 0f00000000;
	@%p13 bra 	$L__BB0_26;
	ld.global.f32 	%f289, [%rd6+4];
$L__BB0_26:
	st.local.f32 	[%rd2+36], %f289;
	add.s32 	%r40, %r8, -2;
	setp.ge.s32 	%p14, %r40, %r27;
	mov.f32 	%f290, 0f00000000;
	@%p14 bra 	$L__BB0_28;
	ld.global.f32 	%f290, [%rd6+8];
$L__BB0_28:
	st.local.f32 	[%rd2+40], %f290;
	add.s32 	%r41, %r8, -1;
	setp.ge.s32 	%p15, %r41, %r27;
	mov.f32 	%f291, 0f00000000;
	@%p15 bra 	$L__BB0_30;
	ld.global.f32 	%f291, [%rd6+12];
$L__BB0_30:
	st.local.f32 	[%rd2+44], %f291;
	add.s32 	%r9, %r7, %r3;
	add.s32 	%r10, %r8, %r3;
	setp.gt.s32 	%p16, %r10, %r27;
	mul.wide.s32 	%rd18, %r9, 4;
	add.s64 	%rd7, %rd1, %rd18;
	@%p16 bra 	$L__BB0_32;
	ld.global.v4.f32 	{%f98, %f99, %f100, %f295}, [%rd7];
	st.local.v2.f32 	[%rd2+48], {%f98, %f99};
	st.local.f32 	[%rd2+56], %f100;
	bra.uni 	$L__BB0_40;
$L__BB0_32:
	setp.ge.s32 	%p17, %r9, %r27;
	mov.f32 	%f292, 0f00000000;
	@%p17 bra 	$L__BB0_34;
	ld.global.f32 	%f292, [%rd7];
$L__BB0_34:
	st.local.f32 	[%rd2+48], %f292;
	add.s32 	%r42, %r10, -3;
	setp.ge.s32 	%p18, %r42, %r27;
	mov.f32 	%f293, 0f00000000;
	@%p18 bra 	$L__BB0_36;
	ld.global.f32 	%f293, [%rd7+4];
$L__BB0_36:
	st.local.f32 	[%rd2+52], %f293;
	add.s32 	%r43, %r10, -2;
	setp.ge.s32 	%p19, %r43, %r27;
	mov.f32 	%f294, 0f00000000;
	@%p19 bra 	$L__BB0_38;
	ld.global.f32 	%f294, [%rd7+8];
$L__BB0_38:
	st.local.f32 	[%rd2+56], %f294;
	add.s32 	%r44, %r10, -1;
	setp.ge.s32 	%p20, %r44, %r27;
	mov.f32 	%f295, 0f00000000;
	@%p20 bra 	$L__BB0_40;
	ld.global.f32 	%f295, [%rd7+12];
$L__BB0_40:
	st.local.f32 	[%rd2+60], %f295;
	bar.sync 	0;
	setp.eq.s32 	%p21, %r26, 0;
	@%p21 bra 	$L__BB0_96;
	shr.u32 	%r46, %r1, 3;
	shl.b32 	%r47, %r1, 10;
	and.b32  	%r48, %r47, 7168;
	or.b32  	%r49, %r48, %r46;
	shl.b32 	%r50, %r1, 8;
	and.b32  	%r11, %r50, 7936;
	shl.b32 	%r51, %r49, 2;
	mov.u32 	%r52, _ZZ20polynomial_expansionPfS_iiE13shared_coeffs;
	add.s32 	%r12, %r52, %r51;
	cvt.u16.u32 	%rs1, %r1;
	and.b16  	%rs2, %rs1, 31;
	mul.wide.u16 	%r53, %rs2, 1024;
	add.s32 	%r13, %r52, %r53;
	mov.b32 	%r115, 0;
$L__BB0_42:
	ld.param.u64 	%rd44, [_Z20polynomial_expansionPfS_ii_param_1];
	shl.b32 	%r54, %r1, 2;
	add.s32 	%r15, %r54, %r115;
	add.s32 	%r55, %r115, %r15;
	add.s32 	%r16, %r55, 4;
	setp.gt.u32 	%p22, %r16, %r26;
	cvta.to.global.u64 	%rd19, %rd44;
	mul.wide.s32 	%rd20, %r15, 4;
	add.s64 	%rd8, %rd19, %rd20;
	@%p22 bra 	$L__BB0_44;
	ld.global.nc.v4.f32 	{%f105, %f106, %f107, %f108}, [%rd8];
	st.shared.f32 	[%r12], %f105;
	st.shared.f32 	[%r12+1024], %f106;
	st.shared.f32 	[%r12+2048], %f107;
	st.shared.f32 	[%r12+3072], %f108;
	bra.uni 	$L__BB0_53;
$L__BB0_44:
	setp.ge.s32 	%p23, %r15, %r26;
	mov.f32 	%f296, 0f00000000;
	@%p23 bra 	$L__BB0_46;
	ld.global.nc.f32 	%f296, [%rd8];
$L__BB0_46:
	st.shared.f32 	[%r12], %f296;
	add.s32 	%r56, %r15, 1;
	setp.ge.s32 	%p24, %r56, %r26;
	mov.f32 	%f297, 0f00000000;
	@%p24 bra 	$L__BB0_48;
	ld.global.nc.f32 	%f297, [%rd8+4];
$L__BB0_48:
	st.shared.f32 	[%r12+1024], %f297;
	add.s32 	%r57, %r15, 2;
	setp.ge.s32 	%p25, %r57, %r26;
	mov.f32 	%f298, 0f00000000;
	@%p25 bra 	$L__BB0_50;
	ld.global.nc.f32 	%f298, [%rd8+8];
$L__BB0_50:
	st.shared.f32 	[%r12+2048], %f298;
	add.s32 	%r58, %r15, 3;
	setp.ge.s32 	%p26, %r58, %r26;
	mov.f32 	%f299, 0f00000000;
	@%p26 bra 	$L__BB0_52;
	ld.global.nc.f32 	%f299, [%rd8+12];
$L__BB0_52:
	st.shared.f32 	[%r12+3072], %f299;
$L__BB0_53:
	add.s32 	%r59, %r16, 2048;
	setp.gt.u32 	%p27, %r59, %r26;
	@%p27 bra 	$L__BB0_55;
	ld.global.nc.v4.f32 	{%f113, %f114, %f115, %f116}, [%rd8+8192];
	st.shared.f32 	[%r12+256], %f113;
	st.shared.f32 	[%r12+1280], %f114;
	st.shared.f32 	[%r12+2304], %f115;
	st.shared.f32 	[%r12+3328], %f116;
	bra.uni 	$L__BB0_64;
$L__BB0_55:
	add.s32 	%r60, %r15, 2048;
	setp.ge.s32 	%p28, %r60, %r26;
	mov.f32 	%f300, 0f00000000;
	@%p28 bra 	$L__BB0_57;
	ld.global.nc.f32 	%f300, [%rd8+8192];
$L__BB0_57:
	st.shared.f32 	[%r12+256], %f300;
	add.s32 	%r61, %r15, 2049;
	setp.ge.s32 	%p29, %r61, %r26;
	mov.f32 	%f301, 0f00000000;
	@%p29 bra 	$L__BB0_59;
	ld.global.nc.f32 	%f301, [%rd8+8196];
$L__BB0_59:
	st.shared.f32 	[%r12+1280], %f301;
	add.s32 	%r62, %r15, 2050;
	setp.ge.s32 	%p30, %r62, %r26;
	mov.f32 	%f302, 0f00000000;
	@%p30 bra 	$L__BB0_61;
	ld.global.nc.f32 	%f302, [%rd8+8200];
$L__BB0_61:
	st.shared.f32 	[%r12+2304], %f302;
	add.s32 	%r63, %r15, 2051;
	setp.ge.s32 	%p31, %r63, %r26;
	mov.f32 	%f303, 0f00000000;
	@%p31 bra 	$L__BB0_63;
	ld.global.nc.f32 	%f303, [%rd8+8204];
$L__BB0_63:
	st.shared.f32 	[%r12+3328], %f303;
$L__BB0_64:
	add.s32 	%r64, %r16, 4096;
	setp.gt.u32 	%p32, %r64, %r26;
	@%p32 bra 	$L__BB0_66;
	ld.global.nc.v4.f32 	{%f121, %f122, %f123, %f124}, [%rd8+16384];
	st.shared.f32 	[%r12+512], %f121;
	st.shared.f32 	[%r12+1536], %f122;
	st.shared.f32 	[%r12+2560], %f123;
	st.shared.f32 	[%r12+3584], %f124;
	bra.uni 	$L__BB0_75;
$L__BB0_66:
	add.s32 	%r65, %r15, 4096;
	setp.ge.s32 	%p33, %r65, %r26;
	mov.f32 	%f304, 0f00000000;
	@%p33 bra 	$L__BB0_68;
	ld.global.nc.f32 	%f304, [%rd8+16384];
$L__BB0_68:
	st.shared.f32 	[%r12+512], %f304;
	add.s32 	%r66, %r15, 4097;
	setp.ge.s32 	%p34, %r66, %r26;
	mov.f32 	%f305, 0f00000000;
	@%p34 bra 	$L__BB0_70;
	ld.global.nc.f32 	%f305, [%rd8+16388];
$L__BB0_70:
	st.shared.f32 	[%r12+1536], %f305;
	add.s32 	%r67, %r15, 4098;
	setp.ge.s32 	%p35, %r67, %r26;
	mov.f32 	%f306, 0f00000000;
	@%p35 bra 	$L__BB0_72;
	ld.global.nc.f32 	%f306, [%rd8+16392];
$L__BB0_72:
	st.shared.f32 	[%r12+2560], %f306;
	add.s32 	%r68, %r15, 4099;
	setp.ge.s32 	%p36, %r68, %r26;
	mov.f32 	%f307, 0f00000000;
	@%p36 bra 	$L__BB0_74;
	ld.global.nc.f32 	%f307, [%rd8+16396];
$L__BB0_74:
	st.shared.f32 	[%r12+3584], %f307;
$L__BB0_75:
	add.s32 	%r69, %r16, 6144;
	setp.gt.u32 	%p37, %r69, %r26;
	@%p37 bra 	$L__BB0_77;
	ld.global.nc.v4.f32 	{%f129, %f130, %f131, %f132}, [%rd8+24576];
	st.shared.f32 	[%r12+768], %f129;
	st.shared.f32 	[%r12+1792], %f130;
	st.shared.f32 	[%r12+2816], %f131;
	st.shared.f32 	[%r12+3840], %f132;
	bra.uni 	$L__BB0_86;
$L__BB0_77:
	add.s32 	%r70, %r15, 6144;
	setp.ge.s32 	%p38, %r70, %r26;
	mov.f32 	%f308, 0f00000000;
	@%p38 bra 	$L__BB0_79;
	ld.global.nc.f32 	%f308, [%rd8+24576];
$L__BB0_79:
	st.shared.f32 	[%r12+768], %f308;
	add.s32 	%r71, %r15, 6145;
	setp.ge.s32 	%p39, %r71, %r26;
	mov.f32 	%f309, 0f00000000;
	@%p39 bra 	$L__BB0_81;
	ld.global.nc.f32 	%f309, [%rd8+24580];
$L__BB0_81:
	st.shared.f32 	[%r12+1792], %f309;
	add.s32 	%r72, %r15, 6146;
	setp.ge.s32 	%p40, %r72, %r26;
	mov.f32 	%f310, 0f00000000;
	@%p40 bra 	$L__BB0_83;
	ld.global.nc.f32 	%f310, [%rd8+24584];
$L__BB0_83:
	st.shared.f32 	[%r12+2816], %f310;
	add.s32 	%r73, %r15, 6147;
	setp.ge.s32 	%p41, %r73, %r26;
	mov.f32 	%f311, 0f00000000;
	@%p41 bra 	$L__BB0_85;
	ld.global.nc.f32 	%f311, [%rd8+24588];
$L__BB0_85:
	st.shared.f32 	[%r12+3840], %f311;
$L__BB0_86:
	bar.sync 	0;
	setp.eq.s32 	%p42, %r115, 0;
	@%p42 bra 	$L__BB0_91;
	mov.b32 	%r118, 0;
$L__BB0_88:
	mul.wide.u32 	%rd21, %r118, 4;
	add.s64 	%rd22, %rd2, %rd21;
	ld.local.f32 	%f72, [%rd22];
	add.s64 	%rd10, %rd3, %rd21;
	ld.local.f32 	%f313, [%rd10];
	mov.b32 	%r119, 896;
$L__BB0_89:
	add.s32 	%r76, %r13, %r119;
	ld.shared.f32 	%f137, [%r76+124];
	fma.rn.f32 	%f138, %f72, %f313, %f137;
	ld.shared.f32 	%f139, [%r76+120];
	fma.rn.f32 	%f140, %f72, %f138, %f139;
	ld.shared.f32 	%f141, [%r76+116];
	fma.rn.f32 	%f142, %f72, %f140, %f141;
	ld.shared.f32 	%f143, [%r76+112];
	fma.rn.f32 	%f144, %f72, %f142, %f143;
	ld.shared.f32 	%f145, [%r76+108];
	fma.rn.f32 	%f146, %f72, %f144, %f145;
	ld.shared.f32 	%f147, [%r76+104];
	fma.rn.f32 	%f148, %f72, %f146, %f147;
	ld.shared.f32 	%f149, [%r76+100];
	fma.rn.f32 	%f150, %f72, %f148, %f149;
	ld.shared.f32 	%f151, [%r76+96];
	fma.rn.f32 	%f152, %f72, %f150, %f151;
	ld.shared.f32 	%f153, [%r76+92];
	fma.rn.f32 	%f154, %f72, %f152, %f153;
	ld.shared.f32 	%f155, [%r76+88];
	fma.rn.f32 	%f156, %f72, %f154, %f155;
	ld.shared.f32 	%f157, [%r76+84];
	fma.rn.f32 	%f158, %f72, %f156, %f157;
	ld.shared.f32 	%f159, [%r76+80];
	fma.rn.f32 	%f160, %f72, %f158, %f159;
	ld.shared.f32 	%f161, [%r76+76];
	fma.rn.f32 	%f162, %f72, %f160, %f161;
	ld.shared.f32 	%f163, [%r76+72];
	fma.rn.f32 	%f164, %f72, %f162, %f163;
	ld.shared.f32 	%f165, [%r76+68];
	fma.rn.f32 	%f166, %f72, %f164, %f165;
	ld.shared.f32 	%f167, [%r76+64];
	fma.rn.f32 	%f168, %f72, %f166, %f167;
	ld.shared.f32 	%f169, [%r76+60];
	fma.rn.f32 	%f170, %f72, %f168, %f169;
	ld.shared.f32 	%f171, [%r76+56];
	fma.rn.f32 	%f172, %f72, %f170, %f171;
	ld.shared.f32 	%f173, [%r76+52];
	fma.rn.f32 	%f174, %f72, %f172, %f173;
	ld.shared.f32 	%f175, [%r76+48];
	fma.rn.f32 	%f176, %f72, %f174, %f175;
	ld.shared.f32 	%f177, [%r76+44];
	fma.rn.f32 	%f178, %f72, %f176, %f177;
	ld.shared.f32 	%f179, [%r76+40];
	fma.rn.f32 	%f180, %f72, %f178, %f179;
	ld.shared.f32 	%f181, [%r76+36];
	fma.rn.f32 	%f182, %f72, %f180, %f181;
	ld.shared.f32 	%f183, [%r76+32];
	fma.rn.f32 	%f184, %f72, %f182, %f183;
	ld.shared.f32 	%f185, [%r76+28];
	fma.rn.f32 	%f186, %f72, %f184, %f185;
	ld.shared.f32 	%f187, [%r76+24];
	fma.rn.f32 	%f188, %f72, %f186, %f187;
	ld.shared.f32 	%f189, [%r76+20];
	fma.rn.f32 	%f190, %f72, %f188, %f189;
	ld.shared.f32 	%f191, [%r76+16];
	fma.rn.f32 	%f192, %f72, %f190, %f191;
	ld.shared.f32 	%f193, [%r76+12];
	fma.rn.f32 	%f194, %f72, %f192, %f193;
	ld.shared.f32 	%f195, [%r76+8];
	fma.rn.f32 	%f196, %f72, %f194, %f195;
	ld.shared.f32 	%f197, [%r76+4];
	fma.rn.f32 	%f198, %f72, %f196, %f197;
	ld.shared.f32 	%f199, [%r76];
	fma.rn.f32 	%f313, %f72, %f198, %f199;
	add.s32 	%r119, %r119, -128;
	setp.ne.s32 	%p43, %r119, -128;
	@%p43 bra 	$L__BB0_89;
	st.local.f32 	[%rd10], %f313;
	add.s32 	%r118, %r118, 1;
	setp.ne.s32 	%p44, %r118, 16;
	@%p44 bra 	$L__BB0_88;
	bra.uni 	$L__BB0_95;
$L__BB0_91:
	mov.b32 	%r116, 0;
$L__BB0_92:
	mul.wide.u32 	%rd23, %r116, 4;
	add.s64 	%rd24, %rd2, %rd23;
	ld.local.f32 	%f69, [%rd24];
	mov.f32 	%f312, 0f00000000;
	mov.b32 	%r117, 255;
$L__BB0_93:
	add.s32 	%r79, %r11, %r117;
	shl.b32 	%r80, %r79, 2;
	add.s32 	%r82, %r52, %r80;
	ld.shared.f32 	%f201, [%r82];
	fma.rn.f32 	%f202, %f69, %f312, %f201;
	ld.shared.f32 	%f203, [%r82+-4];
	fma.rn.f32 	%f204, %f69, %f202, %f203;
	ld.shared.f32 	%f205, [%r82+-8];
	fma.rn.f32 	%f206, %f69, %f204, %f205;
	ld.shared.f32 	%f207, [%r82+-12];
	fma.rn.f32 	%f208, %f69, %f206, %f207;
	ld.shared.f32 	%f209, [%r82+-16];
	fma.rn.f32 	%f210, %f69, %f208, %f209;
	ld.shared.f32 	%f211, [%r82+-20];
	fma.rn.f32 	%f212, %f69, %f210, %f211;
	ld.shared.f32 	%f213, [%r82+-24];
	fma.rn.f32 	%f214, %f69, %f212, %f213;
	ld.shared.f32 	%f215, [%r82+-28];
	fma.rn.f32 	%f216, %f69, %f214, %f215;
	ld.shared.f32 	%f217, [%r82+-32];
	fma.rn.f32 	%f218, %f69, %f216, %f217;
	ld.shared.f32 	%f219, [%r82+-36];
	fma.rn.f32 	%f220, %f69, %f218, %f219;
	ld.shared.f32 	%f221, [%r82+-40];
	fma.rn.f32 	%f222, %f69, %f220, %f221;
	ld.shared.f32 	%f223, [%r82+-44];
	fma.rn.f32 	%f224, %f69, %f222, %f223;
	ld.shared.f32 	%f225, [%r82+-48];
	fma.rn.f32 	%f226, %f69, %f224, %f225;
	ld.shared.f32 	%f227, [%r82+-52];
	fma.rn.f32 	%f228, %f69, %f226, %f227;
	ld.shared.f32 	%f229, [%r82+-56];
	fma.rn.f32 	%f230, %f69, %f228, %f229;
	ld.shared.f32 	%f231, [%r82+-60];
	fma.rn.f32 	%f232, %f69, %f230, %f231;
	ld.shared.f32 	%f233, [%r82+-64];
	fma.rn.f32 	%f234, %f69, %f232, %f233;
	ld.shared.f32 	%f235, [%r82+-68];
	fma.rn.f32 	%f236, %f69, %f234, %f235;
	ld.shared.f32 	%f237, [%r82+-72];
	fma.rn.f32 	%f238, %f69, %f236, %f237;
	ld.shared.f32 	%f239, [%r82+-76];
	fma.rn.f32 	%f240, %f69, %f238, %f239;
	ld.shared.f32 	%f241, [%r82+-80];
	fma.rn.f32 	%f242, %f69, %f240, %f241;
	ld.shared.f32 	%f243, [%r82+-84];
	fma.rn.f32 	%f244, %f69, %f242, %f243;
	ld.shared.f32 	%f245, [%r82+-88];
	fma.rn.f32 	%f246, %f69, %f244, %f245;
	ld.shared.f32 	%f247, [%r82+-92];
	fma.rn.f32 	%f248, %f69, %f246, %f247;
	ld.shared.f32 	%f249, [%r82+-96];
	fma.rn.f32 	%f250, %f69, %f248, %f249;
	ld.shared.f32 	%f251, [%r82+-100];
	fma.rn.f32 	%f252, %f69, %f250, %f251;
	ld.shared.f32 	%f253, [%r82+-104];
	fma.rn.f32 	%f254, %f69, %f252, %f253;
	ld.shared.f32 	%f255, [%r82+-108];
	fma.rn.f32 	%f256, %f69, %f254, %f255;
	ld.shared.f32 	%f257, [%r82+-112];
	fma.rn.f32 	%f258, %f69, %f256, %f257;
	ld.shared.f32 	%f259, [%r82+-116];
	fma.rn.f32 	%f260, %f69, %f258, %f259;
	ld.shared.f32 	%f261, [%r82+-120];
	fma.rn.f32 	%f262, %f69, %f260, %f261;
	ld.shared.f32 	%f263, [%r82+-124];
	fma.rn.f32 	%f312, %f69, %f262, %f263;
	add.s32 	%r19, %r117, -32;
	setp.ne.s32 	%p45, %r117, 31;
	mov.u32 	%r117, %r19;
	@%p45 bra 	$L__BB0_93;
	add.s64 	%rd26, %rd3, %rd23;
	st.local.f32 	[%rd26], %f312;
	add.s32 	%r116, %r116, 1;
	setp.eq.s32 	%p46, %r116, 16;
	@%p46 bra 	$L__BB0_95;
	bra.uni 	$L__BB0_92;
$L__BB0_95:
	bar.sync 	0;
	add.s32 	%r115, %r115, 8192;
	setp.lt.u32 	%p47, %r115, %r26;
	@%p47 bra 	$L__BB0_42;
$L__BB0_96:
	add.u64 	%rd27, %SP, 128;
	add.u64 	%rd9, %SPL, 128;
	setp.eq.s32 	%p48, %r1, 0;
	setp.lt.s32 	%p49, %r2, %r27;
	and.pred  	%p50, %p48, %p49;
	@%p50 bra 	$L__BB0_97;
	bra.uni 	$L__BB0_98;
$L__BB0_97:
	ld.param.u64 	%rd43, [_Z20polynomial_expansionPfS_ii_param_0];
	st.local.u32 	[%rd9], %r2;
	mov.u64 	%rd28, $str$3;
	cvta.global.u64 	%rd29, %rd28;
	{ // callseq 0, 0
	.param .b64 param0;
	st.param.b64 	[param0], %rd29;
	.param .b64 param1;
	st.param.b64 	[param1], %rd27;
	.param .b32 retval0;
	call.uni (retval0), 
	vprintf, 
	(
	param0, 
	param1
	);
	ld.param.b32 	%r83, [retval0];
	} // callseq 0
	ld.local.f32 	%f264, [%rd3];
	cvta.to.global.u64 	%rd31, %rd43;
	mul.wide.s32 	%rd32, %r2, 4;
	add.s64 	%rd33, %rd31, %rd32;
	st.global.f32 	[%rd33], %f264;
	st.local.u32 	[%rd9], %r2;
	{ // callseq 1, 0
	.param .b64 param0;
	st.param.b64 	[param0], %rd29;
	.param .b64 param1;
	st.param.b64 	[param1], %rd27;
	.param .b32 retval0;
	call.uni (retval0), 
	vprintf, 
	(
	param0, 
	param1
	);
	ld.param.b32 	%r85, [retval0];
	} // callseq 1
	ld.local.f32 	%f265, [%rd3+4];
	st.global.f32 	[%rd33+4], %f265;
	st.local.u32 	[%rd9], %r2;
	{ // callseq 2, 0
	.param .b64 param0;
	st.param.b64 	[param0], %rd29;
	.param .b64 param1;
	st.param.b64 	[param1], %rd27;
	.param .b32 retval0;
	call.uni (retval0), 
	vprintf, 
	(
	param0, 
	param1
	);
	ld.param.b32 	%r87, [retval0];
	} // callseq 2
	ld.local.f32 	%f266, [%rd3+8];
	st.global.f32 	[%rd33+8], %f266;
	st.local.u32 	[%rd9], %r2;
	{ // callseq 3, 0
	.param .b64 param0;
	st.param.b64 	[param0], %rd29;
	.param .b64 param1;
	st.param.b64 	[param1], %rd27;
	.param .b32 retval0;
	call.uni (retval0), 
	vprintf, 
	(
	param0, 
	param1
	);
	ld.param.b32 	%r89, [retval0];
	} // callseq 3
	ld.local.f32 	%f267, [%rd3+12];
	st.global.f32 	[%rd33+12], %f267;
$L__BB0_98:
	setp.ne.s32 	%p51, %r1, 0;
	setp.ge.s32 	%p52, %r5, %r27;
	or.pred  	%p53, %p51, %p52;
	@%p53 bra 	$L__BB0_100;
	st.local.u32 	[%rd9], %r5;
	mov.u64 	%rd34, $str$3;
	cvta.global.u64 	%rd35, %rd34;
	{ // callseq 4, 0
	.param .b64 param0;
	st.param.b64 	[param0], %rd35;
	.param .b64 param1;
	st.param.b64 	[param1], %rd27;
	.param .b32 retval0;
	call.uni (retval0), 
	vprintf, 
	(
	param0, 
	param1
	);
	ld.param.b32 	%r91, [retval0];
	} // callseq 4
	ld.local.f32 	%f268, [%rd3+16];
	st.global.f32 	[%rd5], %f268;
	st.local.u32 	[%rd9], %r5;
	{ // callseq 5, 0
	.param .b64 param0;
	st.param.b64 	[param0], %rd35;
	.param .b64 param1;
	st.param.b64 	[param1], %rd27;
	.param .b32 retval0;
	call.uni (retval0), 
	vprintf, 
	(
	param0, 
	param1
	);
	ld.param.b32 	%r93, [retval0];
	} // callseq 5
	ld.local.f32 	%f269, [%rd3+20];
	st.global.f32 	[%rd5+4], %f269;
	st.local.u32 	[%rd9], %r5;
	{ // callseq 6, 0
	.param .b64 param0;
	st.param.b64 	[param0], %rd35;
	.param .b64 param1;
	st.param.b64 	[param1], %rd27;
	.param .b32 retval0;
	call.uni (retval0), 
	vprintf, 
	(
	param0, 
	param1
	);
	ld.param.b32 	%r95, [retval0];
	} // callseq 6
	ld.local.f32 	%f270, [%rd3+24];
	st.global.f32 	[%rd5+8], %f270;
	st.local.u32 	[%rd9], %r5;
	{ // callseq 7, 0
	.param .b64 param0;
	st.param.b64 	[param0], %rd35;
	.param .b64 param1;
	st.param.b64 	[param1], %rd27;
	.param .b32 retval0;
	call.uni (retval0), 
	vprintf, 
	(
	param0, 
	param1
	);
	ld.param.b32 	%r97, [retval0];
	} // callseq 7
	ld.local.f32 	%f271, [%rd3+28];
	st.global.f32 	[%rd5+12], %f271;
$L__BB0_100:
	setp.ne.s32 	%p54, %r1, 0;
	setp.ge.s32 	%p55, %r7, %r27;
	or.pred  	%p56, %p54, %p55;
	@%p56 bra 	$L__BB0_102;
	st.local.u32 	[%rd9], %r7;
	mov.u64 	%rd37, $str$3;
	cvta.global.u64 	%rd38, %rd37;
	{ // callseq 8, 0
	.param .b64 param0;
	st.param.b64 	[param0], %rd38;
	.param .b64 param1;
	st.param.b64 	[param1], %rd27;
	.param .b32 retval0;
	call.uni (retval0), 
	vprintf, 
	(
	param0, 
	param1
	);
	ld.param.b32 	%r99, [retval0];
	} // callseq 8
	ld.local.f32 	%f272, [%rd3+32];
	st.global.f32 	[%rd6], %f272;
	st.local.u32 	[%rd9], %r7;
	{ // callseq 9, 0
	.param .b64 param0;
	st.param.b64 	[param0], %rd38;
	.param .b64 param1;
	st.param.b64 	[param1], %rd27;
	.param .b32 retval0;
	call.uni (retval0), 
	vprintf, 
	(
	param0, 
	param1
	);
	ld.param.b32 	%r101, [retval0];
	} // callseq 9
	ld.local.f32 	%f273, [%rd3+36];
	st.global.f32 	[%rd6+4], %f273;
	st.local.u32 	[%rd9], %r7;
	{ // callseq 10, 0
	.param .b64 param0;
	st.param.b64 	[param0], %rd38;
	.param .b64 param1;
	st.param.b64 	[param1], %rd27;
	.param .b32 retval0;
	call.uni (retval0), 
	vprintf, 
	(
	param0, 
	param1
	);
	ld.param.b32 	%r103, [retval0];
	} // callseq 10
	ld.local.f32 	%f274, [%rd3+40];
	st.global.f32 	[%rd6+8], %f274;
	st.local.u32 	[%rd9], %r7;
	{ // callseq 11, 0
	.param .b64 param0;
	st.param.b64 	[param0], %rd38;
	.param .b64 param1;
	st.param.b64 	[param1], %rd27;
	.param .b32 retval0;
	call.uni (retval0), 
	vprintf, 
	(
	param0, 
	param1
	);
	ld.param.b32 	%r105, [retval0];
	} // callseq 11
	ld.local.f32 	%f275, [%rd3+44];
	st.global.f32 	[%rd6+12], %f275;
$L__BB0_102:
	setp.ne.s32 	%p57, %r1, 0;
	setp.ge.s32 	%p58, %r9, %r27;
	or.pred  	%p59, %p57, %p58;
	@%p59 bra 	$L__BB0_104;
	st.local.u32 	[%rd9], %r9;
	mov.u64 	%rd40, $str$3;
	cvta.global.u64 	%rd41, %rd40;
	{ // callseq 12, 0
	.param .b64 param0;
	st.param.b64 	[param0], %rd41;
	.param .b64 param1;
	st.param.b64 	[param1], %rd27;
	.param .b32 retval0;
	call.uni (retval0), 
	vprintf, 
	(
	param0, 
	param1
	);
	ld.param.b32 	%r107, [retval0];
	} // callseq 12
	ld.local.f32 	%f276, [%rd3+48];
	st.global.f32 	[%rd7], %f276;
	st.local.u32 	[%rd9], %r9;
	{ // callseq 13, 0
	.param .b64 param0;
	st.param.b64 	[param0], %rd41;
	.param .b64 param1;
	st.param.b64 	[param1], %rd27;
	.param .b32 retval0;
	call.uni (retval0), 
	vprintf, 
	(
	param0, 
	param1
	);
	ld.param.b32 	%r109, [retval0];
	} // callseq 13
	ld.local.f32 	%f277, [%rd3+52];
	st.global.f32 	[%rd7+4], %f277;
	st.local.u32 	[%rd9], %r9;
	{ // callseq 14, 0
	.param .b64 param0;
	st.param.b64 	[param0], %rd41;
	.param .b64 param1;
	st.param.b64 	[param1], %rd27;
	.param .b32 retval0;
	call.uni (retval0), 
	vprintf, 
	(
	param0, 
	param1
	);
	ld.param.b32 	%r111, [retval0];
	} // callseq 14
	ld.local.f32 	%f278, [%rd3+56];
	st.global.f32 	[%rd7+8], %f278;
	st.local.u32 	[%rd9], %r9;
	{ // callseq 15, 0
	.param .b64 param0;
	st.param.b64 	[param0], %rd41;
	.param .b64 param1;
	st.param.b64 	[param1], %rd27;
	.param .b32 retval0;
	call.uni (retval0), 
	vprintf, 
	(
	param0, 
	param1
	);
	ld.param.b32 	%r113, [retval0];
	} // callseq 15
	ld.local.f32 	%f279, [%rd3+60];
	st.global.f32 	[%rd7+12], %f279;
$L__BB0_104:
	ret;

}


// ===== COMPILED SASS (sm_100) =====

	.target	sm_100

	.elftype	@"ET_EXEC"


//--------------------- .note.nv.tkinfo           --------------------------
	.section	.note.nv.tkinfo,"",@"SHT_NOTE"
	.sectionflags	@"SHF_NOTE_NV_TKINFO"
	.tkinfo
        /*0018*/ 	.word	0x00000002
        /*0030*/ 	.string	""
        /*0030*/ 	.string	"ptxas"
        /*0030*/ 	.string	"Cuda compilation tools, release 13.0, V13.0.88"
        /*0030*/ 	.string	"Build cuda_13.0.r13.0/compiler.36424714_0"
        /*0030*/ 	.string	"-arch sm_100 -m 64 "



//--------------------- .note.nv.cuinfo           --------------------------
	.section	.note.nv.cuinfo,"",@"SHT_NOTE"
	.sectionflags	@"SHF_NOTE_NV_CUINFO"
        /*0018*/ 	.short	0x0002
        /*001a*/ 	.short	0x0064
        /*001c*/ 	.short	0x0082
	.zero		2


//--------------------- .nv.info                  --------------------------
	.section	.nv.info,"",@"SHT_CUDA_INFO"
	.align	4


	//----- nvinfo : EIATTR_REGCOUNT
	.align		4
        /*0000*/ 	.byte	0x04, 0x2f
        /*0002*/ 	.short	(.L_2 - .L_1)
	.align		4
.L_1:
        /*0004*/ 	.word	index@(_Z20polynomial_expansionPfS_ii)
        /*0008*/ 	.word	0x00000027


	//----- nvinfo : EIATTR_FRAME_SIZE
	.align		4
.L_2:
        /*000c*/ 	.byte	0x04, 0x11
        /*000e*/ 	.short	(.L_4 - .L_3)
	.align		4
.L_3:
        /*0010*/ 	.word	index@(_Z20polynomial_expansionPfS_ii)
        /*0014*/ 	.word	0x00000090


	//----- nvinfo : EIATTR_MIN_STACK_SIZE
	.align		4
.L_4:
        /*0018*/ 	.byte	0x04, 0x12
        /*001a*/ 	.short	(.L_6 - .L_5)
	.align		4
.L_5:
        /*001c*/ 	.word	index@(_Z20polynomial_expansionPfS_ii)
        /*0020*/ 	.word	0x00000090
.L_6:


//--------------------- .nv.compat                --------------------------
	.section	.nv.compat,"",@"SHT_CUDA_COMPAT_INFO"
	.align	4
        /*0000*/ 	.byte	0x02, 0x09, 0x00, 0x00, 0x02, 0x02, 0x01, 0x00, 0x02, 0x05, 0x05, 0x00, 0x03, 0x07, 0x01, 0x01
        /*0010*/ 	.byte	0x02, 0x03, 0x00, 0x00, 0x02, 0x06, 0x01, 0x00, 0x04, 0x0b, 0x08, 0x00, 0x09, 0x00, 0x00, 0x00
        /*0020*/ 	.byte	0x00, 0x00, 0x00, 0x00


//--------------------- .nv.info._Z20polynomial_expansionPfS_ii --------------------------
	.section	.nv.info._Z20polynomial_expansionPfS_ii,"",@"SHT_CUDA_INFO"
	.sectionflags	@""
	.align	4


	//----- nvinfo : EIATTR_CUDA_API_VERSION
	.align		4
        /*0000*/ 	.byte	0x04, 0x37
        /*0002*/ 	.short	(.L_8 - .L_7)
.L_7:
        /*0004*/ 	.word	0x00000082


	//----- nvinfo : EIATTR_KPARAM_INFO
	.align		4
.L_8:
        /*0008*/ 	.byte	0x04, 0x17
        /*000a*/ 	.short	(.L_10 - .L_9)
.L_9:
        /*000c*/ 	.word	0x00000000
        /*0010*/ 	.short	0x0003
        /*0012*/ 	.short	0x0014
        /*0014*/ 	.byte	0x00, 0xf0, 0x11, 0x00


	//----- nvinfo : EIATTR_KPARAM_INFO
	.align		4
.L_10:
        /*0018*/ 	.byte	0x04, 0x17
        /*001a*/ 	.short	(.L_12 - .L_11)
.L_11:
        /*001c*/ 	.word	0x00000000
        /*0020*/ 	.short	0x0002
        /*0022*/ 	.short	0x0010
        /*0024*/ 	.byte	0x00, 0xf0, 0x11, 0x00


	//----- nvinfo : EIATTR_KPARAM_INFO
	.align		4
.L_12:
        /*0028*/ 	.byte	0x04, 0x17
        /*002a*/ 	.short	(.L_14 - .L_13)
.L_13:
        /*002c*/ 	.word	0x00000000
        /*0030*/ 	.short	0x0001
        /*0032*/ 	.short	0x0008
        /*0034*/ 	.byte	0x00, 0xf5, 0x21, 0x00


	//----- nvinfo : EIATTR_KPARAM_INFO
	.align		4
.L_14:
        /*0038*/ 	.byte	0x04, 0x17
        /*003a*/ 	.short	(.L_16 - .L_15)
.L_15:
        /*003c*/ 	.word	0x00000000
        /*0040*/ 	.short	0x0000
        /*0042*/ 	.short	0x0000
        /*0044*/ 	.byte	0x00, 0xf5, 0x21, 0x00


	//----- nvinfo : EIATTR_SPARSE_MMA_MASK
	.align		4
.L_16:
        /*0048*/ 	.byte	0x03, 0x50
        /*004a*/ 	.short	0x0000


	//----- nvinfo : EIATTR_MAXREG_COUNT
	.align		4
        /*004c*/ 	.byte	0x03, 0x1b
        /*004e*/ 	.short	0x00ff


	//----- nvinfo : EIATTR_NUM_BARRIERS
	.align		4
        /*0050*/ 	.byte	0x02, 0x4c
        /*0052*/ 	.byte	0x01
	.zero		1


	//----- nvinfo : EIATTR_EXTERNS
	.align		4
        /*0054*/ 	.byte	0x04, 0x0f
        /*0056*/ 	.short	(.L_18 - .L_17)


	//   ....[0]....
	.align		4
.L_17:
        /*0058*/ 	.word	index@(vprintf)


	//----- nvinfo : EIATTR_MERCURY_ISA_VERSION
	.align		4
.L_18:
        /*005c*/ 	.byte	0x03, 0x5f
        /*005e*/ 	.short	0x0101


	//----- nvinfo : EIATTR_VRC_CTA_INIT_COUNT
	.align		4
        /*0060*/ 	.byte	0x02, 0x4a
	.zero		1
	.zero		1


	//----- nvinfo : EIATTR_SYSCALL_OFFSETS
	.align		4
        /*0064*/ 	.byte	0x04, 0x46
        /*0066*/ 	.short	(.L_20 - .L_19)


	//   ....[0]....
.L_19:
        /*0068*/ 	.word	0x00001b50


	//   ....[1]....
        /*006c*/ 	.word	0x00001c30


	//   ....[2]....
        /*0070*/ 	.word	0x00001ce0


	//   ....[3]....
        /*0074*/ 	.word	0x00001d90


	//   ....[4]....
        /*0078*/ 	.word	0x00001eb0


	//   ....[5]....
        /*007c*/ 	.word	0x00001f60


	//   ....[6]....
        /*0080*/ 	.word	0x00002010


	//   ....[7]....
        /*0084*/ 	.word	0x000020c0


	//   ....[8]....
        /*0088*/ 	.word	0x000021e0


	//   ....[9]....
        /*008c*/ 	.word	0x00002290


	//   ....[10]....
        /*0090*/ 	.word	0x00002340


	//   ....[11]....
        /*0094*/ 	.word	0x000023f0


	//   ....[12]....
        /*0098*/ 	.word	0x00002500


	//   ....[13]....
        /*009c*/ 	.word	0x000025b0


	//   ....[14]....
        /*00a0*/ 	.word	0x00002660


	//   ....[15]....
        /*00a4*/ 	.word	0x00002710


	//----- nvinfo : EIATTR_EXIT_INSTR_OFFSETS
	.align		4
.L_20:
        /*00a8*/ 	.byte	0x04, 0x1c
        /*00aa*/ 	.short	(.L_22 - .L_21)


	//   ....[0]....
.L_21:
        /*00ac*/ 	.word	0x00002460


	//   ....[1]....
        /*00b0*/ 	.word	0x00002740


	//----- nvinfo : EIATTR_CRS_STACK_SIZE
	.align		4
.L_22:
        /*00b4*/ 	.byte	0x04, 0x1e
        /*00b6*/ 	.short	(.L_24 - .L_23)
.L_23:
        /*00b8*/ 	.word	0x00000000


	//----- nvinfo : EIATTR_CBANK_PARAM_SIZE
	.align		4
.L_24:
        /*00bc*/ 	.byte	0x03, 0x19
        /*00be*/ 	.short	0x0018


	//----- nvinfo : EIATTR_PARAM_CBANK
	.align		4
        /*00c0*/ 	.byte	0x04, 0x0a
        /*00c2*/ 	.short	(.L_26 - .L_25)
	.align		4
.L_25:
        /*00c4*/ 	.word	index@(.nv.constant0._Z20polynomial_expansionPfS_ii)
        /*00c8*/ 	.short	0x0380
        /*00ca*/ 	.short	0x0018


	//----- nvinfo : EIATTR_SW_WAR
	.align		4
.L_26:
        /*00cc*/ 	.byte	0x04, 0x36
        /*00ce*/ 	.short	(.L_28 - .L_27)
.L_27:
        /*00d0*/ 	.word	0x00000008
.L_28:


//--------------------- .nv.callgraph             --------------------------
	.section	.nv.callgraph,"",@"SHT_CUDA_CALLGRAPH"
	.align	4
	.sectionentsize	8
	.align		4
        /*0000*/ 	.word	0x00000000
	.align		4
        /*0004*/ 	.word	0xffffffff
	.align		4
        /*0008*/ 	.word	index@(_Z20polynomial_expansionPfS_ii)
	.align		4
        /*000c*/ 	.word	index@(vprintf)
	.align		4
        /*0010*/ 	.word	0x00000000
	.align		4
        /*0014*/ 	.word	0xfffffffe
	.align		4
        /*0018*/ 	.word	0x00000000
	.align		4
        /*001c*/ 	.word	0xfffffffd
	.align		4
        /*0020*/ 	.word	0x00000000
	.align		4
        /*0024*/ 	.word	0xfffffffc


//--------------------- .nv.constant4             --------------------------
	.section	.nv.constant4,"a",@progbits
	.align	8
	.align		8
.nv.constant4:
        /*0000*/ 	.dword	vprintf
	.align		8
        /*0008*/ 	.dword	$str$3


//--------------------- .text._Z20polynomial_expansionPfS_ii --------------------------
	.section	.text._Z20polynomial_expansionPfS_ii,"ax",@progbits
	.align	128
        .global         _Z20polynomial_expansionPfS_ii
        .type           _Z20polynomial_expansionPfS_ii,@function
        .size           _Z20polynomial_expansionPfS_ii,(.L_x_54 - _Z20polynomial_expansionPfS_ii)
        .other          _Z20polynomial_expansionPfS_ii,@"STO_CUDA_ENTRY STV_DEFAULT"
_Z20polynomial_expansionPfS_ii:
.text._Z20polynomial_expansionPfS_ii:
[----:B------:R-:W0:Y:S01]  /*0000*/  LDC R1, c[0x0][0x37c] ;  /* 0x0000df00ff017b82 */ /* 0x000e220000000800 */
[----:B------:R-:W1:Y:S01]  /*0010*/  S2R R17, SR_TID.X ;  /* 0x0000000000117919 */ /* 0x000e620000002100 */
[----:B------:R-:W2:Y:S06]  /*0020*/  LDCU UR7, c[0x0][0x2fc] ;  /* 0x00005f80ff0777ac */ /* 0x000eac0008000800 */
[----:B------:R-:W1:Y:S01]  /*0030*/  S2UR UR4, SR_CTAID.X ;  /* 0x00000000000479c3 */ /* 0x000e620000002500 */
[----:B0-----:R-:W-:Y:S01]  /*0040*/  VIADD R1, R1, 0xffffff70 ;  /* 0xffffff7001017836 */ /* 0x001fe20000000000 */
[----:B------:R-:W0:Y:S01]  /*0050*/  LDCU UR5, c[0x0][0x394] ;  /* 0x00007280ff0577ac */ /* 0x000e220008000800 */
[----:B------:R-:W3:Y:S05]  /*0060*/  LDCU.64 UR36, c[0x0][0x358] ;  /* 0x00006b00ff2477ac */ /* 0x000eea0008000a00 */
[----:B------:R-:W1:Y:S08]  /*0070*/  LDC R0, c[0x0][0x360] ;  /* 0x0000d800ff007b82 */ /* 0x000e700000000800 */
[----:B------:R-:W4:Y:S01]  /*0080*/  LDC.64 R28, c[0x0][0x380] ;  /* 0x0000e000ff1c7b82 */ /* 0x000f220000000a00 */
[----:B-1----:R-:W-:-:S04]  /*0090*/  IMAD R2, R0, UR4, R17 ;  /* 0x0000000400027c24 */ /* 0x002fc8000f8e0211 */
[----:B------:R-:W-:-:S04]  /*00a0*/  IMAD.SHL.U32 R2, R2, 0x4, RZ ;  /* 0x0000000402027824 */ /* 0x000fc800078e00ff */
[C---:B----4-:R-:W-:Y:S01]  /*00b0*/  IMAD.WIDE R8, R2.reuse, 0x4, R28 ;  /* 0x0000000402087825 */ /* 0x050fe200078e021c */
[----:B------:R-:W-:-:S04]  /*00c0*/  IADD3 R3, PT, PT, R2, 0x4, RZ ;  /* 0x0000000402037810 */ /* 0x000fc80007ffe0ff */
[----:B0-----:R-:W-:-:S13]  /*00d0*/  ISETP.GT.AND P0, PT, R3, UR5, PT ;  /* 0x0000000503007c0c */ /* 0x001fda000bf04270 */
[----:B---3--:R-:W3:Y:S01]  /*00e0*/  @!P0 LDG.E.128 R4, desc[UR36][R8.64] ;  /* 0x0000002408048981 */ /* 0x008ee2000c1e1d00 */
[----:B------:R-:W0:Y:S01]  /*00f0*/  LDCU UR4, c[0x0][0x370] ;  /* 0x00006e00ff0477ac */ /* 0x000e220008000800 */
[----:B------:R-:W-:Y:S02]  /*0100*/  BSSY.RECONVERGENT B0, `(.L_x_0) ;  /* 0x0000019000007945 */ /* 0x000fe40003800200 */
[----:B------:R1:W-:Y:S04]  /*0110*/  STL.128 [R1], RZ ;  /* 0x000000ff01007387 */ /* 0x0003e80000100c00 */
[----:B------:R1:W-:Y:S04]  /*0120*/  STL.128 [R1+0x10], RZ ;  /* 0x000010ff01007387 */ /* 0x0003e80000100c00 */
[----:B------:R1:W-:Y:S01]  /*0130*/  STL.128 [R1+0x20], RZ ;  /* 0x000020ff01007387 */ /* 0x0003e20000100c00 */
[----:B0-----:R-:W-:-:S03]  /*0140*/  IMAD R3, R0, UR4, RZ ;  /* 0x0000000400037c24 */ /* 0x001fc6000f8e02ff */
[----:B---3--:R1:W-:Y:S04]  /*0150*/  @!P0 STL.64 [R1], R4 ;  /* 0x0000000401008387 */ /* 0x0083e80000100a00 */
[----:B------:R1:W-:Y:S01]  /*0160*/  @!P0 STL [R1+0x8], R6 ;  /* 0x0000080601008387 */ /* 0x0003e20000100800 */
[----:B--2---:R-:W-:Y:S05]  /*0170*/  @!P0 BRA `(.L_x_1) ;  /* 0x0000000000448947 */ /* 0x004fea0003800000 */
[C---:B------:R-:W-:Y:S01]  /*0180*/  VIADD R0, R2.reuse, 0x1 ;  /* 0x0000000102007836 */ /* 0x040fe20000000000 */
[C---:B------:R-:W-:Y:S01]  /*0190*/  ISETP.GE.AND P0, PT, R2.reuse, UR5, PT ;  /* 0x0000000502007c0c */ /* 0x040fe2000bf06270 */
[----:B-1----:R-:W-:Y:S01]  /*01a0*/  VIADD R4, R2, 0x2 ;  /* 0x0000000202047836 */ /* 0x002fe20000000000 */
[----:B------:R-:W-:Y:S02]  /*01b0*/  CS2R R6, SRZ ;  /* 0x0000000000067805 */ /* 0x000fe4000001ff00 */
[----:B------:R-:W-:Y:S01]  /*01c0*/  ISETP.GE.AND P1, PT, R0, UR5, PT ;  /* 0x0000000500007c0c */ /* 0x000fe2000bf26270 */
[----:B------:R-:W-:Y:S01]  /*01d0*/  HFMA2 R0, -RZ, RZ, 0, 0 ;  /* 0x00000000ff007431 */ /* 0x000fe200000001ff */
[----:B------:R-:W-:Y:S01]  /*01e0*/  ISETP.GE.AND P2, PT, R4, UR5, PT ;  /* 0x0000000504007c0c */ /* 0x000fe2000bf46270 */
[----:B------:R-:W-:Y:S02]  /*01f0*/  IMAD.MOV.U32 R4, RZ, RZ, RZ ;  /* 0x000000ffff047224 */ /* 0x000fe400078e00ff */
[----:B------:R-:W-:-:S04]  /*0200*/  VIADD R5, R2, 0x3 ;  /* 0x0000000302057836 */ /* 0x000fc80000000000 */
[----:B------:R-:W2:Y:S04]  /*0210*/  @!P0 LDG.E R0, desc[UR36][R8.64] ;  /* 0x0000002408008981 */ /* 0x000ea8000c1e1900 */
[----:B------:R-:W3:Y:S04]  /*0220*/  @!P1 LDG.E R4, desc[UR36][R8.64+0x4] ;  /* 0x0000042408049981 */ /* 0x000ee8000c1e1900 */
[----:B------:R-:W4:Y:S01]  /*0230*/  @!P2 LDG.E R6, desc[UR36][R8.64+0x8] ;  /* 0x000008240806a981 */ /* 0x000f22000c1e1900 */
[----:B------:R-:W-:-:S13]  /*0240*/  ISETP.GE.AND P0, PT, R5, UR5, PT ;  /* 0x0000000505007c0c */ /* 0x000fda000bf06270 */
[----:B------:R0:W5:Y:S04]  /*0250*/  @!P0 LDG.E R7, desc[UR36][R8.64+0xc] ;  /* 0x00000c2408078981 */ /* 0x000168000c1e1900 */
[----:B--2---:R0:W-:Y:S04]  /*0260*/  STL [R1], R0 ;  /* 0x0000000001007387 */ /* 0x0041e80000100800 */
[----:B---3--:R0:W-:Y:S04]  /*0270*/  STL [R1+0x4], R4 ;  /* 0x0000040401007387 */ /* 0x0081e80000100800 */
[----:B----4-:R0:W-:Y:S02]  /*0280*/  STL [R1+0x8], R6 ;  /* 0x0000080601007387 */ /* 0x0101e40000100800 */
.L_x_1:
[----:B------:R-:W-:Y:S05]  /*0290*/  BSYNC.RECONVERGENT B0 ;  /* 0x0000000000007941 */ /* 0x000fea0003800200 */
.L_x_0:
[----:B------:R-:W-:Y:S01]  /*02a0*/  LEA R16, R3, R2, 0x2 ;  /* 0x0000000203107211 */ /* 0x000fe200078e10ff */
[----:B-----5:R2:W-:Y:S01]  /*02b0*/  STL [R1+0xc], R7 ;  /* 0x00000c0701007387 */ /* 0x0205e20000100800 */
[----:B0-----:R-:W0:Y:S01]  /*02c0*/  LDC R0, c[0x0][0x2f8] ;  /* 0x0000be00ff007b82 */ /* 0x001e220000000800 */
[----:B------:R-:W-:Y:S01]  /*02d0*/  BSSY.RECONVERGENT B0, `(.L_x_2) ;  /* 0x0000020000007945 */ /* 0x000fe20003800200 */
[----:B------:R-:W-:Y:S01]  /*02e0*/  IMAD.MOV.U32 R14, RZ, RZ, R1 ;  /* 0x000000ffff0e7224 */ /* 0x000fe200078e0001 */
[----:B------:R2:W-:Y:S01]  /*02f0*/  STL.128 [R1+0x30], RZ ;  /* 0x000030ff01007387 */ /* 0x0005e20000100c00 */
[C---:B-1----:R-:W-:Y:S02]  /*0300*/  VIADD R4, R16.reuse, 0x4 ;  /* 0x0000000410047836 */ /* 0x042fe40000000000 */
[----:B------:R-:W-:Y:S01]  /*0310*/  IMAD.WIDE R26, R16, 0x4, R28 ;  /* 0x00000004101a7825 */ /* 0x000fe200078e021c */
[----:B------:R2:W-:Y:S02]  /*0320*/  STL.128 [R1+0x40], RZ ;  /* 0x000040ff01007387 */ /* 0x0005e40000100c00 */
[----:B------:R-:W-:-:S02]  /*0330*/  ISETP.GT.AND P0, PT, R4, UR5, PT ;  /* 0x0000000504007c0c */ /* 0x000fc4000bf04270 */
[----:B------:R2:W-:Y:S04]  /*0340*/  STL.128 [R1+0x50], RZ ;  /* 0x000050ff01007387 */ /* 0x0005e80000100c00 */
[----:B------:R2:W-:Y:S04]  /*0350*/  STL.128 [R1+0x60], RZ ;  /* 0x000060ff01007387 */ /* 0x0005e80000100c00 */
[----:B------:R2:W-:Y:S03]  /*0360*/  STL.128 [R1+0x70], RZ ;  /* 0x000070ff01007387 */ /* 0x0005e60000100c00 */
[----:B------:R-:W-:Y:S05]  /*0370*/  @P0 BRA `(.L_x_3) ;  /* 0x0000000000100947 */ /* 0x000fea0003800000 */
[----:B--2---:R-:W2:Y:S04]  /*0380*/  LDG.E.128 R4, desc[UR36][R26.64] ;  /* 0x000000241a047981 */ /* 0x004ea8000c1e1d00 */
[----:B--2---:R1:W-:Y:S04]  /*0390*/  STL.64 [R1+0x10], R4 ;  /* 0x0000100401007387 */ /* 0x0043e80000100a00 */
[----:B------:R1:W-:Y:S01]  /*03a0*/  STL [R1+0x18], R6 ;  /* 0x0000180601007387 */ /* 0x0003e20000100800 */
[----:B------:R-:W-:Y:S05]  /*03b0*/  BRA `(.L_x_4) ;  /* 0x0000000000447947 */ /* 0x000fea0003800000 */
.L_x_3:
[C---:B------:R-:W-:Y:S01]  /*03c0*/  VIADD R5, R16.reuse, 0x2 ;  /* 0x0000000210057836 */ /* 0x040fe20000000000 */
[C---:B------:R-:W-:Y:S02]  /*03d0*/  IADD3 R4, PT, PT, R16.reuse, 0x1, RZ ;  /* 0x0000000110047810 */ /* 0x040fe40007ffe0ff */
[----:B--2---:R-:W-:Y:S02]  /*03e0*/  CS2R R6, SRZ ;  /* 0x0000000000067805 */ /* 0x004fe4000001ff00 */
[----:B------:R-:W-:Y:S02]  /*03f0*/  ISETP.GE.AND P0, PT, R16, UR5, PT ;  /* 0x0000000510007c0c */ /* 0x000fe4000bf06270 */
[----:B------:R-:W-:Y:S01]  /*0400*/  ISETP.GE.AND P1, PT, R4, UR5, PT ;  /* 0x0000000504007c0c */ /* 0x000fe2000bf26270 */
[----:B------:R-:W-:Y:S01]  /*0410*/  IMAD.MOV.U32 R4, RZ, RZ, RZ ;  /* 0x000000ffff047224 */ /* 0x000fe200078e00ff */
[----:B------:R-:W-:Y:S02]  /*0420*/  ISETP.GE.AND P2, PT, R5, UR5, PT ;  /* 0x0000000505007c0c */ /* 0x000fe4000bf46270 */
[----:B------:R-:W-:Y:S01]  /*0430*/  MOV R8, RZ ;  /* 0x000000ff00087202 */ /* 0x000fe20000000f00 */
[----:B------:R-:W-:-:S06]  /*0440*/  VIADD R5, R16, 0x3 ;  /* 0x0000000310057836 */ /* 0x000fcc0000000000 */
[----:B------:R-:W2:Y:S04]  /*0450*/  @!P0 LDG.E R4, desc[UR36][R26.64] ;  /* 0x000000241a048981 */ /* 0x000ea8000c1e1900 */
[----:B------:R-:W3:Y:S04]  /*0460*/  @!P1 LDG.E R6, desc[UR36][R26.64+0x4] ;  /* 0x000004241a069981 */ /* 0x000ee8000c1e1900 */
[----:B------:R-:W4:Y:S01]  /*0470*/  @!P2 LDG.E R8, desc[UR36][R26.64+0x8] ;  /* 0x000008241a08a981 */ /* 0x000f22000c1e1900 */
[----:B------:R-:W-:-:S13]  /*0480*/  ISETP.GE.AND P0, PT, R5, UR5, PT ;  /* 0x0000000505007c0c */ /* 0x000fda000bf06270 */
[----:B------:R1:W5:Y:S04]  /*0490*/  @!P0 LDG.E R7, desc[UR36][R26.64+0xc] ;  /* 0x00000c241a078981 */ /* 0x000368000c1e1900 */
[----:B--2---:R1:W-:Y:S04]  /*04a0*/  STL [R1+0x10], R4 ;  /* 0x0000100401007387 */ /* 0x0043e80000100800 */
[----:B---3--:R1:W-:Y:S04]  /*04b0*/  STL [R1+0x14], R6 ;  /* 0x0000140601007387 */ /* 0x0083e80000100800 */
[----:B----4-:R1:W-:Y:S02]  /*04c0*/  STL [R1+0x18], R8 ;  /* 0x0000180801007387 */ /* 0x0103e40000100800 */
.L_x_4:
[----:B------:R-:W-:Y:S05]  /*04d0*/  BSYNC.RECONVERGENT B0 ;  /* 0x0000000000007941 */ /* 0x000fea0003800200 */
.L_x_2:
[----:B------:R-:W-:Y:S01]  /*04e0*/  IMAD R18, R3, 0x4, R16 ;  /* 0x0000000403127824 */ /* 0x000fe200078e0210 */
[----:B-----5:R2:W-:Y:S01]  /*04f0*/  STL [R1+0x1c], R7 ;  /* 0x00001c0701007387 */ /* 0x0205e20000100800 */
[----:B------:R-:W-:Y:S02]  /*0500*/  BSSY.RECONVERGENT B0, `(.L_x_5) ;  /* 0x000001a000007945 */ /* 0x000fe40003800200 */
[C---:B------:R-:W-:Y:S01]  /*0510*/  IMAD.WIDE R24, R18.reuse, 0x4, R28 ;  /* 0x0000000412187825 */ /* 0x040fe200078e021c */
[----:B-1----:R-:W-:-:S04]  /*0520*/  IADD3 R4, PT, PT, R18, 0x4, RZ ;  /* 0x0000000412047810 */ /* 0x002fc80007ffe0ff */
[----:B------:R-:W-:-:S13]  /*0530*/  ISETP.GT.AND P0, PT, R4, UR5, PT ;  /* 0x0000000504007c0c */ /* 0x000fda000bf04270 */
[----:B--2---:R-:W-:Y:S05]  /*0540*/  @P0 BRA `(.L_x_6) ;  /* 0x0000000000100947 */ /* 0x004fea0003800000 */
[----:B------:R-:W2:Y:S04]  /*0550*/  LDG.E.128 R4, desc[UR36][R24.64] ;  /* 0x0000002418047981 */ /* 0x000ea8000c1e1d00 */
[----:B--2---:R1:W-:Y:S04]  /*0560*/  STL.64 [R1+0x20], R4 ;  /* 0x0000200401007387 */ /* 0x0043e80000100a00 */
[----:B------:R1:W-:Y:S01]  /*0570*/  STL [R1+0x28], R6 ;  /* 0x0000280601007387 */ /* 0x0003e20000100800 */
[----:B------:R-:W-:Y:S05]  /*0580*/  BRA `(.L_x_7) ;  /* 0x0000000000447947 */ /* 0x000fea0003800000 */
.L_x_6:
[C---:B------:R-:W-:Y:S01]  /*0590*/  VIADD R4, R18.reuse, 0x1 ;  /* 0x0000000112047836 */ /* 0x040fe20000000000 */
[C---:B------:R-:W-:Y:S01]  /*05a0*/  ISETP.GE.AND P0, PT, R18.reuse, UR5, PT ;  /* 0x0000000512007c0c */ /* 0x040fe2000bf06270 */
[----:B------:R-:W-:Y:S01]  /*05b0*/  VIADD R5, R18, 0x2 ;  /* 0x0000000212057836 */ /* 0x000fe20000000000 */
[----:B------:R-:W-:Y:S01]  /*05c0*/  CS2R R6, SRZ ;  /* 0x0000000000067805 */ /* 0x000fe2000001ff00 */
[----:B------:R-:W-:Y:S01]  /*05d0*/  IMAD.MOV.U32 R8, RZ, RZ, RZ ;  /* 0x000000ffff087224 */ /* 0x000fe200078e00ff */
[----:B------:R-:W-:Y:S01]  /*05e0*/  ISETP.GE.AND P1, PT, R4, UR5, PT ;  /* 0x0000000504007c0c */ /* 0x000fe2000bf26270 */
[----:B------:R-:W-:Y:S01]  /*05f0*/  HFMA2 R4, -RZ, RZ, 0, 0 ;  /* 0x00000000ff047431 */ /* 0x000fe200000001ff */
[----:B------:R-:W-:Y:S01]  /*0600*/  ISETP.GE.AND P2, PT, R5, UR5, PT ;  /* 0x0000000505007c0c */ /* 0x000fe2000bf46270 */
        /* <DEDUP_REMOVED lines=9> */
.L_x_7:
[----:B------:R-:W-:Y:S05]  /*06a0*/  BSYNC.RECONVERGENT B0 ;  /* 0x0000000000007941 */ /* 0x000fea0003800200 */
.L_x_5:
[----:B------:R-:W-:Y:S01]  /*06b0*/  LEA R22, R3, R18, 0x2 ;  /* 0x0000001203167211 */ /* 0x000fe200078e10ff */
[----:B-----5:R2:W-:Y:S01]  /*06c0*/  STL [R1+0x2c], R7 ;  /* 0x00002c0701007387 */ /* 0x0205e20000100800 */
[----:B------:R-:W-:Y:S03]  /*06d0*/  BSSY.RECONVERGENT B0, `(.L_x_8) ;  /* 0x000001a000007945 */ /* 0x000fe60003800200 */
[C---:B------:R-:W-:Y:S02]  /*06e0*/  VIADD R3, R22.reuse, 0x4 ;  /* 0x0000000416037836 */ /* 0x040fe40000000000 */
[----:B------:R-:W-:-:S03]  /*06f0*/  IMAD.WIDE R28, R22, 0x4, R28 ;  /* 0x00000004161c7825 */ /* 0x000fc600078e021c */
[----:B------:R-:W-:-:S13]  /*0700*/  ISETP.GT.AND P0, PT, R3, UR5, PT ;  /* 0x0000000503007c0c */ /* 0x000fda000bf04270 */
[----:B--2---:R-:W-:Y:S05]  /*0710*/  @P0 BRA `(.L_x_9) ;  /* 0x0000000000100947 */ /* 0x004fea0003800000 */
[----:B-1----:R-:W2:Y:S04]  /*0720*/  LDG.E.128 R4, desc[UR36][R28.64] ;  /* 0x000000241c047981 */ /* 0x002ea8000c1e1d00 */
[----:B--2---:R1:W-:Y:S04]  /*0730*/  STL.64 [R1+0x30], R4 ;  /* 0x0000300401007387 */ /* 0x0043e80000100a00 */
[----:B------:R1:W-:Y:S01]  /*0740*/  STL [R1+0x38], R6 ;  /* 0x0000380601007387 */ /* 0x0003e20000100800 */
[----:B------:R-:W-:Y:S05]  /*0750*/  BRA `(.L_x_10) ;  /* 0x0000000000447947 */ /* 0x000fea0003800000 */
.L_x_9:
[C---:B------:R-:W-:Y:S01]  /*0760*/  VIADD R3, R22.reuse, 0x1 ;  /* 0x0000000116037836 */ /* 0x040fe20000000000 */
[C---:B-1----:R-:W-:Y:S02]  /*0770*/  IADD3 R4, PT, PT, R22.reuse, 0x2, RZ ;  /* 0x0000000216047810 */ /* 0x042fe40007ffe0ff */
[----:B------:R-:W-:Y:S02]  /*0780*/  CS2R R6, SRZ ;  /* 0x0000000000067805 */ /* 0x000fe4000001ff00 */
[----:B------:R-:W-:Y:S01]  /*0790*/  ISETP.GE.AND P0, PT, R22, UR5, PT ;  /* 0x0000000516007c0c */ /* 0x000fe2000bf06270 */
[----:B------:R-:W-:Y:S01]  /*07a0*/  IMAD.MOV.U32 R8, RZ, RZ, RZ ;  /* 0x000000ffff087224 */ /* 0x000fe200078e00ff */
[----:B------:R-:W-:Y:S02]  /*07b0*/  ISETP.GE.AND P1, PT, R3, UR5, PT ;  /* 0x0000000503007c0c */ /* 0x000fe4000bf26270 */
[----:B------:R-:W-:Y:S01]  /*07c0*/  ISETP.GE.AND P2, PT, R4, UR5, PT ;  /* 0x0000000504007c0c */ /* 0x000fe2000bf46270 */
[----:B------:R-:W-:Y:S01]  /*07d0*/  IMAD.MOV.U32 R4, RZ, RZ, RZ ;  /* 0x000000ffff047224 */ /* 0x000fe200078e00ff */
[----:B------:R-:W-:-:S07]  /*07e0*/  IADD3 R3, PT, PT, R22, 0x3, RZ ;  /* 0x0000000316037810 */ /* 0x000fce0007ffe0ff */
        /* <DEDUP_REMOVED lines=8> */
.L_x_10:
[----:B------:R-:W-:Y:S05]  /*0870*/  BSYNC.RECONVERGENT B0 ;  /* 0x0000000000007941 */ /* 0x000fea0003800200 */
.L_x_8:
[----:B------:R-:W2:Y:S01]  /*0880*/  LDCU UR4, c[0x0][0x390] ;  /* 0x00007200ff0477ac */ /* 0x000ea20008000800 */
[----:B-----5:R3:W-:Y:S01]  /*0890*/  STL [R1+0x3c], R7 ;  /* 0x00003c0701007387 */ /* 0x0207e20000100800 */
[----:B--2---:R-:W-:Y:S01]  /*08a0*/  UISETP.NE.AND UP0, UPT, UR4, URZ, UPT ;  /* 0x000000ff0400728c */ /* 0x004fe2000bf05270 */
[----:B------:R-:W-:Y:S08]  /*08b0*/  BAR.SYNC.DEFER_BLOCKING 0x0 ;  /* 0x0000000000007b1d */ /* 0x000ff00000010000 */
[----:B---3--:R-:W-:Y:S05]  /*08c0*/  BRA.U !UP0, `(.L_x_11) ;  /* 0x0000001108607547 */ /* 0x008fea000b800000 */
[----:B------:R-:W2:Y:S01]  /*08d0*/  S2UR UR5, SR_CgaCtaId ;  /* 0x00000000000579c3 */ /* 0x000ea20000008800 */
[C---:B-1----:R-:W-:Y:S01]  /*08e0*/  IMAD.SHL.U32 R4, R17.reuse, 0x400, RZ ;  /* 0x0000040011047824 */ /* 0x042fe200078e00ff */
[----:B------:R-:W-:Y:S01]  /*08f0*/  UMOV UR4, 0x400 ;  /* 0x0000040000047882 */ /* 0x000fe20000000000 */
[----:B------:R-:W-:Y:S01]  /*0900*/  SHF.R.U32.HI R3, RZ, 0x3, R17 ;  /* 0x00000003ff037819 */ /* 0x000fe20000011611 */
[----:B------:R-:W-:-:S03]  /*0910*/  IMAD.SHL.U32 R13, R17, 0x100, RZ ;  /* 0x00000100110d7824 */ /* 0x000fc600078e00ff */
[----:B------:R-:W-:Y:S02]  /*0920*/  LOP3.LUT R3, R3, 0x1c00, R4, 0xf8, !PT ;  /* 0x00001c0003037812 */ /* 0x000fe400078ef804 */
[----:B------:R-:W-:Y:S02]  /*0930*/  LOP3.LUT R4, R17, 0x1f, RZ, 0xc0, !PT ;  /* 0x0000001f11047812 */ /* 0x000fe400078ec0ff */
[----:B------:R-:W-:Y:S01]  /*0940*/  LOP3.LUT R13, R13, 0x1f00, RZ, 0xc0, !PT ;  /* 0x00001f000d0d7812 */ /* 0x000fe200078ec0ff */
[----:B--2---:R-:W-:-:S03]  /*0950*/  ULEA UR5, UR5, UR4, 0x18 ;  /* 0x0000000405057291 */ /* 0x004fc6000f8ec0ff */
[----:B------:R-:W-:-:S03]  /*0960*/  UMOV UR4, URZ ;  /* 0x000000ff00047c82 */ /* 0x000fc60008000000 */
[----:B------:R-:W-:Y:S02]  /*0970*/  LEA R12, R3, UR5, 0x2 ;  /* 0x00000005030c7c11 */ /* 0x000fe4000f8e10ff */
[----:B------:R-:W-:-:S07]  /*0980*/  LEA R3, R4, UR5, 0xa ;  /* 0x0000000504037c11 */ /* 0x000fce000f8e50ff */
.L_x_30:
[----:B------:R-:W1:Y:S01]  /*0990*/  LDCU UR6, c[0x0][0x390] ;  /* 0x00007200ff0677ac */ /* 0x000e620008000800 */
[----:B------:R-:W-:Y:S01]  /*09a0*/  LEA R10, R17, UR4, 0x2 ;  /* 0x00000004110a7c11 */ /* 0x000fe2000f8e10ff */
[----:B--2---:R-:W2:Y:S01]  /*09b0*/  LDC.64 R8, c[0x0][0x388] ;  /* 0x0000e200ff087b82 */ /* 0x004ea20000000a00 */
[----:B------:R-:W-:Y:S02]  /*09c0*/  BSSY.RECONVERGENT B0, `(.L_x_12) ;  /* 0x000001f000007945 */ /* 0x000fe40003800200 */
[----:B------:R-:W-:-:S05]  /*09d0*/  IADD3 R11, PT, PT, R10, UR4, RZ ;  /* 0x000000040a0b7c10 */ /* 0x000fca000fffe0ff */
[----:B---3--:R-:W-:-:S05]  /*09e0*/  VIADD R4, R11, 0x4 ;  /* 0x000000040b047836 */ /* 0x008fca0000000000 */
[----:B-1----:R-:W-:Y:S01]  /*09f0*/  ISETP.GT.U32.AND P0, PT, R4, UR6, PT ;  /* 0x0000000604007c0c */ /* 0x002fe2000bf04070 */
[----:B--2---:R-:W-:-:S12]  /*0a00*/  IMAD.WIDE R8, R10, 0x4, R8 ;  /* 0x000000040a087825 */ /* 0x004fd800078e0208 */
[----:B------:R-:W-:Y:S05]  /*0a10*/  @P0 BRA `(.L_x_13) ;  /* 0x0000000000180947 */ /* 0x000fea0003800000 */
[----:B------:R-:W2:Y:S04]  /*0a20*/  LDG.E.128.CONSTANT R4, desc[UR36][R8.64] ;  /* 0x0000002408047981 */ /* 0x000ea8000c1e9d00 */
[----:B--2---:R1:W-:Y:S04]  /*0a30*/  STS [R12], R4 ;  /* 0x000000040c007388 */ /* 0x0043e80000000800 */
[----:B------:R1:W-:Y:S04]  /*0a40*/  STS [R12+0x400], R5 ;  /* 0x000400050c007388 */ /* 0x0003e80000000800 */
[----:B------:R1:W-:Y:S04]  /*0a50*/  STS [R12+0x800], R6 ;  /* 0x000800060c007388 */ /* 0x0003e80000000800 */
[----:B------:R1:W-:Y:S01]  /*0a60*/  STS [R12+0xc00], R7 ;  /* 0x000c00070c007388 */ /* 0x0003e20000000800 */
[----:B------:R-:W-:Y:S05]  /*0a70*/  BRA `(.L_x_14) ;  /* 0x00000000004c7947 */ /* 0x000fea0003800000 */
.L_x_13:
[C---:B------:R-:W-:Y:S01]  /*0a80*/  VIADD R5, R10.reuse, 0x2 ;  /* 0x000000020a057836 */ /* 0x040fe20000000000 */
[C---:B------:R-:W-:Y:S01]  /*0a90*/  IADD3 R4, PT, PT, R10.reuse, 0x1, RZ ;  /* 0x000000010a047810 */ /* 0x040fe20007ffe0ff */
[----:B------:R-:W-:Y:S01]  /*0aa0*/  HFMA2 R7, -RZ, RZ, 0, 0 ;  /* 0x00000000ff077431 */ /* 0x000fe200000001ff */
[C---:B------:R-:W-:Y:S01]  /*0ab0*/  IADD3 R6, PT, PT, R10.reuse, 0x3, RZ ;  /* 0x000000030a067810 */ /* 0x040fe20007ffe0ff */
[----:B------:R-:W-:Y:S01]  /*0ac0*/  IMAD.MOV.U32 R15, RZ, RZ, RZ ;  /* 0x000000ffff0f7224 */ /* 0x000fe200078e00ff */
[----:B------:R-:W-:Y:S02]  /*0ad0*/  ISETP.GE.AND P0, PT, R10, UR6, PT ;  /* 0x000000060a007c0c */ /* 0x000fe4000bf06270 */
[----:B------:R-:W-:Y:S02]  /*0ae0*/  ISETP.GE.AND P1, PT, R4, UR6, PT ;  /* 0x0000000604007c0c */ /* 0x000fe4000bf26270 */
[----:B------:R-:W-:Y:S01]  /*0af0*/  ISETP.GE.AND P2, PT, R5, UR6, PT ;  /* 0x0000000605007c0c */ /* 0x000fe2000bf46270 */
[----:B------:R-:W-:Y:S01]  /*0b00*/  IMAD.MOV.U32 R5, RZ, RZ, RZ ;  /* 0x000000ffff057224 */ /* 0x000fe200078e00ff */
[----:B------:R-:W-:-:S02]  /*0b10*/  ISETP.GE.AND P3, PT, R6, UR6, PT ;  /* 0x0000000606007c0c */ /* 0x000fc4000bf66270 */
[----:B------:R-:W-:-:S05]  /*0b20*/  MOV R19, RZ ;  /* 0x000000ff00137202 */ /* 0x000fca0000000f00 */
[----:B------:R-:W2:Y:S04]  /*0b30*/  @!P0 LDG.E.CONSTANT R5, desc[UR36][R8.64] ;  /* 0x0000002408058981 */ /* 0x000ea8000c1e9900 */
[----:B------:R-:W3:Y:S04]  /*0b40*/  @!P1 LDG.E.CONSTANT R7, desc[UR36][R8.64+0x4] ;  /* 0x0000042408079981 */ /* 0x000ee8000c1e9900 */
[----:B------:R-:W4:Y:S04]  /*0b50*/  @!P2 LDG.E.CONSTANT R15, desc[UR36][R8.64+0x8] ;  /* 0x00000824080fa981 */ /* 0x000f28000c1e9900 */
[----:B------:R-:W5:Y:S04]  /*0b60*/  @!P3 LDG.E.CONSTANT R19, desc[UR36][R8.64+0xc] ;  /* 0x00000c240813b981 */ /* 0x000f68000c1e9900 */
[----:B--2---:R2:W-:Y:S04]  /*0b70*/  STS [R12], R5 ;  /* 0x000000050c007388 */ /* 0x0045e80000000800 */
[----:B---3--:R2:W-:Y:S04]  /*0b80*/  STS [R12+0x400], R7 ;  /* 0x000400070c007388 */ /* 0x0085e80000000800 */
[----:B----4-:R2:W-:Y:S04]  /*0b90*/  STS [R12+0x800], R15 ;  /* 0x0008000f0c007388 */ /* 0x0105e80000000800 */
[----:B-----5:R2:W-:Y:S02]  /*0ba0*/  STS [R12+0xc00], R19 ;  /* 0x000c00130c007388 */ /* 0x0205e40000000800 */
.L_x_14:
[----:B------:R-:W-:Y:S05]  /*0bb0*/  BSYNC.RECONVERGENT B0 ;  /* 0x0000000000007941 */ /* 0x000fea0003800200 */
.L_x_12:
[----:B-1----:R-:W-:Y:S01]  /*0bc0*/  VIADD R4, R11, 0x804 ;  /* 0x000008040b047836 */ /* 0x002fe20000000000 */
[----:B------:R-:W-:Y:S04]  /*0bd0*/  BSSY.RECONVERGENT B0, `(.L_x_15) ;  /* 0x000001d000007945 */ /* 0x000fe80003800200 */
[----:B------:R-:W-:-:S13]  /*0be0*/  ISETP.GT.U32.AND P0, PT, R4, UR6, PT ;  /* 0x0000000604007c0c */ /* 0x000fda000bf04070 */
[----:B------:R-:W-:Y:S05]  /*0bf0*/  @P0 BRA `(.L_x_16) ;  /* 0x0000000000180947 */ /* 0x000fea0003800000 */
[----:B--2---:R-:W2:Y:S04]  /*0c00*/  LDG.E.128.CONSTANT R4, desc[UR36][R8.64+0x2000] ;  /* 0x0020002408047981 */ /* 0x004ea8000c1e9d00 */
[----:B--2---:R1:W-:Y:S04]  /*0c10*/  STS [R12+0x100], R4 ;  /* 0x000100040c007388 */ /* 0x0043e80000000800 */
[----:B------:R1:W-:Y:S04]  /*0c20*/  STS [R12+0x500], R5 ;  /* 0x000500050c007388 */ /* 0x0003e80000000800 */
[----:B------:R1:W-:Y:S04]  /*0c30*/  STS [R12+0x900], R6 ;  /* 0x000900060c007388 */ /* 0x0003e80000000800 */
[----:B------:R1:W-:Y:S01]  /*0c40*/  STS [R12+0xd00], R7 ;  /* 0x000d00070c007388 */ /* 0x0003e20000000800 */
[----:B------:R-:W-:Y:S05]  /*0c50*/  BRA `(.L_x_17) ;  /* 0x0000000000507947 */ /* 0x000fea0003800000 */
.L_x_16:
[C---:B--2---:R-:W-:Y:S01]  /*0c60*/  VIADD R5, R10.reuse, 0x801 ;  /* 0x000008010a057836 */ /* 0x044fe20000000000 */
[C---:B------:R-:W-:Y:S01]  /*0c70*/  IADD3 R4, PT, PT, R10.reuse, 0x800, RZ ;  /* 0x000008000a047810 */ /* 0x040fe20007ffe0ff */
[C---:B------:R-:W-:Y:S01]  /*0c80*/  VIADD R7, R10.reuse, 0x803 ;  /* 0x000008030a077836 */ /* 0x040fe20000000000 */
[----:B------:R-:W-:Y:S01]  /*0c90*/  IADD3 R6, PT, PT, R10, 0x802, RZ ;  /* 0x000008020a067810 */ /* 0x000fe20007ffe0ff */
[----:B------:R-:W-:Y:S01]  /*0ca0*/  IMAD.MOV.U32 R19, RZ, RZ, RZ ;  /* 0x000000ffff137224 */ /* 0x000fe200078e00ff */
[----:B------:R-:W-:Y:S02]  /*0cb0*/  ISETP.GE.AND P0, PT, R4, UR6, PT ;  /* 0x0000000604007c0c */ /* 0x000fe4000bf06270 */
[----:B------:R-:W-:Y:S01]  /*0cc0*/  ISETP.GE.AND P1, PT, R5, UR6, PT ;  /* 0x0000000605007c0c */ /* 0x000fe2000bf26270 */
[----:B------:R-:W-:Y:S01]  /*0cd0*/  HFMA2 R5, -RZ, RZ, 0, 0 ;  /* 0x00000000ff057431 */ /* 0x000fe200000001ff */
[----:B------:R-:W-:Y:S02]  /*0ce0*/  ISETP.GE.AND P2, PT, R6, UR6, PT ;  /* 0x0000000606007c0c */ /* 0x000fe4000bf46270 */
[----:B------:R-:W-:Y:S01]  /*0cf0*/  ISETP.GE.AND P3, PT, R7, UR6, PT ;  /* 0x0000000607007c0c */ /* 0x000fe2000bf66270 */
[----:B------:R-:W-:Y:S01]  /*0d00*/  IMAD.MOV.U32 R7, RZ, RZ, RZ ;  /* 0x000000ffff077224 */ /* 0x000fe200078e00ff */
[----:B------:R-:W-:-:S05]  /*0d10*/  MOV R15, RZ ;  /* 0x000000ff000f7202 */ /* 0x000fca0000000f00 */
[----:B------:R-:W2:Y:S04]  /*0d20*/  @!P0 LDG.E.CONSTANT R5, desc[UR36][R8.64+0x2000] ;  /* 0x0020002408058981 */ /* 0x000ea8000c1e9900 */
[----:B------:R-:W3:Y:S04]  /*0d30*/  @!P1 LDG.E.CONSTANT R7, desc[UR36][R8.64+0x2004] ;  /* 0x0020042408079981 */ /* 0x000ee8000c1e9900 */
[----:B------:R-:W4:Y:S04]  /*0d40*/  @!P2 LDG.E.CONSTANT R15, desc[UR36][R8.64+0x2008] ;  /* 0x00200824080fa981 */ /* 0x000f28000c1e9900 */
[----:B------:R-:W5:Y:S04]  /*0d50*/  @!P3 LDG.E.CONSTANT R19, desc[UR36][R8.64+0x200c] ;  /* 0x00200c240813b981 */ /* 0x000f68000c1e9900 */
[----:B--2---:R2:W-:Y:S04]  /*0d60*/  STS [R12+0x100], R5 ;  /* 0x000100050c007388 */ /* 0x0045e80000000800 */
[----:B---3--:R2:W-:Y:S04]  /*0d70*/  STS [R12+0x500], R7 ;  /* 0x000500070c007388 */ /* 0x0085e80000000800 */
[----:B----4-:R2:W-:Y:S04]  /*0d80*/  STS [R12+0x900], R15 ;  /* 0x0009000f0c007388 */ /* 0x0105e80000000800 */
[----:B-----5:R2:W-:Y:S02]  /*0d90*/  STS [R12+0xd00], R19 ;  /* 0x000d00130c007388 */ /* 0x0205e40000000800 */
.L_x_17:
[----:B------:R-:W-:Y:S05]  /*0da0*/  BSYNC.RECONVERGENT B0 ;  /* 0x0000000000007941 */ /* 0x000fea0003800200 */
.L_x_15:
[----:B-1----:R-:W-:Y:S01]  /*0db0*/  IADD3 R4, PT, PT, R11, 0x1004, RZ ;  /* 0x000010040b047810 */ /* 0x002fe20007ffe0ff */
[----:B------:R-:W-:Y:S03]  /*0dc0*/  BSSY.RECONVERGENT B0, `(.L_x_18) ;  /* 0x000001d000007945 */ /* 0x000fe60003800200 */
        /* <DEDUP_REMOVED lines=8> */
.L_x_19:
[C---:B------:R-:W-:Y:S01]  /*0e50*/  VIADD R4, R10.reuse, 0x1000 ;  /* 0x000010000a047836 */ /* 0x040fe20000000000 */
[C---:B--2---:R-:W-:Y:S01]  /*0e60*/  IADD3 R5, PT, PT, R10.reuse, 0x1001, RZ ;  /* 0x000010010a057810 */ /* 0x044fe20007ffe0ff */
[C---:B------:R-:W-:Y:S01]  /*0e70*/  VIADD R6, R10.reuse, 0x1002 ;  /* 0x000010020a067836 */ /* 0x040fe20000000000 */
[----:B------:R-:W-:Y:S01]  /*0e80*/  IADD3 R7, PT, PT, R10, 0x1003, RZ ;  /* 0x000010030a077810 */ /* 0x000fe20007ffe0ff */
[----:B------:R-:W-:Y:S01]  /*0e90*/  IMAD.MOV.U32 R15, RZ, RZ, RZ ;  /* 0x000000ffff0f7224 */ /* 0x000fe200078e00ff */
[----:B------:R-:W-:Y:S02]  /*0ea0*/  ISETP.GE.AND P0, PT, R4, UR6, PT ;  /* 0x0000000604007c0c */ /* 0x000fe4000bf06270 */
[----:B------:R-:W-:Y:S01]  /*0eb0*/  ISETP.GE.AND P1, PT, R5, UR6, PT ;  /* 0x0000000605007c0c */ /* 0x000fe2000bf26270 */
[----:B------:R-:W-:Y:S01]  /*0ec0*/  IMAD.MOV.U32 R5, RZ, RZ, RZ ;  /* 0x000000ffff057224 */ /* 0x000fe200078e00ff */
[----:B------:R-:W-:Y:S02]  /*0ed0*/  ISETP.GE.AND P2, PT, R6, UR6, PT ;  /* 0x0000000606007c0c */ /* 0x000fe4000bf46270 */
[----:B------:R-:W-:Y:S01]  /*0ee0*/  ISETP.GE.AND P3, PT, R7, UR6, PT ;  /* 0x0000000607007c0c */ /* 0x000fe2000bf66270 */
[----:B------:R-:W-:Y:S01]  /*0ef0*/  HFMA2 R7, -RZ, RZ, 0, 0 ;  /* 0x00000000ff077431 */ /* 0x000fe200000001ff */
        /* <DEDUP_REMOVED lines=9> */
.L_x_20:
[----:B------:R-:W-:Y:S05]  /*0f90*/  BSYNC.RECONVERGENT B0 ;  /* 0x0000000000007941 */ /* 0x000fea0003800200 */
.L_x_18:
[----:B------:R-:W-:Y:S01]  /*0fa0*/  VIADD R11, R11, 0x1804 ;  /* 0x000018040b0b7836 */ /* 0x000fe20000000000 */
[----:B------:R-:W-:Y:S04]  /*0fb0*/  BSSY.RECONVERGENT B0, `(.L_x_21) ;  /* 0x000001d000007945 */ /* 0x000fe80003800200 */
[----:B------:R-:W-:-:S13]  /*0fc0*/  ISETP.GT.U32.AND P0, PT, R11, UR6, PT ;  /* 0x000000060b007c0c */ /* 0x000fda000bf04070 */
[----:B------:R-:W-:Y:S05]  /*0fd0*/  @P0 BRA `(.L_x_22) ;  /* 0x0000000000180947 */ /* 0x000fea0003800000 */
[----:B-12---:R-:W2:Y:S04]  /*0fe0*/  LDG.E.128.CONSTANT R4, desc[UR36][R8.64+0x6000] ;  /* 0x0060002408047981 */ /* 0x006ea8000c1e9d00 */
[----:B--2---:R1:W-:Y:S04]  /*0ff0*/  STS [R12+0x300], R4 ;  /* 0x000300040c007388 */ /* 0x0043e80000000800 */
[----:B------:R1:W-:Y:S04]  /*1000*/  STS [R12+0x700], R5 ;  /* 0x000700050c007388 */ /* 0x0003e80000000800 */
[----:B------:R1:W-:Y:S04]  /*1010*/  STS [R12+0xb00], R6 ;  /* 0x000b00060c007388 */ /* 0x0003e80000000800 */
[----:B------:R1:W-:Y:S01]  /*1020*/  STS [R12+0xf00], R7 ;  /* 0x000f00070c007388 */ /* 0x0003e20000000800 */
[----:B------:R-:W-:Y:S05]  /*1030*/  BRA `(.L_x_23) ;  /* 0x0000000000507947 */ /* 0x000fea0003800000 */
.L_x_22:
[C---:B-1----:R-:W-:Y:S01]  /*1040*/  IADD3 R4, PT, PT, R10.reuse, 0x1800, RZ ;  /* 0x000018000a047810 */ /* 0x042fe20007ffe0ff */
[C---:B--2---:R-:W-:Y:S01]  /*1050*/  VIADD R5, R10.reuse, 0x1801 ;  /* 0x000018010a057836 */ /* 0x044fe20000000000 */
[C---:B------:R-:W-:Y:S01]  /*1060*/  IADD3 R6, PT, PT, R10.reuse, 0x1802, RZ ;  /* 0x000018020a067810 */ /* 0x040fe20007ffe0ff */
[----:B------:R-:W-:Y:S01]  /*1070*/  VIADD R10, R10, 0x1803 ;  /* 0x000018030a0a7836 */ /* 0x000fe20000000000 */
[----:B------:R-:W-:Y:S01]  /*1080*/  ISETP.GE.AND P0, PT, R4, UR6, PT ;  /* 0x0000000604007c0c */ /* 0x000fe2000bf06270 */
[----:B------:R-:W-:Y:S01]  /*1090*/  IMAD.MOV.U32 R7, RZ, RZ, RZ ;  /* 0x000000ffff077224 */ /* 0x000fe200078e00ff */
[----:B------:R-:W-:Y:S01]  /*10a0*/  ISETP.GE.AND P1, PT, R5, UR6, PT ;  /* 0x0000000605007c0c */ /* 0x000fe2000bf26270 */
[----:B------:R-:W-:Y:S01]  /*10b0*/  HFMA2 R5, -RZ, RZ, 0, 0 ;  /* 0x00000000ff057431 */ /* 0x000fe200000001ff */
        /* <DEDUP_REMOVED lines=12> */
.L_x_23:
[----:B------:R-:W-:Y:S05]  /*1180*/  BSYNC.RECONVERGENT B0 ;  /* 0x0000000000007941 */ /* 0x000fea0003800200 */
.L_x_21:
[----:B------:R-:W-:Y:S01]  /*1190*/  BAR.SYNC.DEFER_BLOCKING 0x0 ;  /* 0x0000000000007b1d */ /* 0x000fe20000010000 */
[----:B------:R-:W-:-:S09]  /*11a0*/  UISETP.NE.AND UP0, UPT, UR4, URZ, UPT ;  /* 0x000000ff0400728c */ /* 0x000fd2000bf05270 */
[----:B------:R-:W-:Y:S05]  /*11b0*/  BRA.U !UP0, `(.L_x_24) ;  /* 0x0000000108d47547 */ /* 0x000fea000b800000 */
[----:B------:R-:W-:-:S07]  /*11c0*/  HFMA2 R19, -RZ, RZ, 0, 0 ;  /* 0x00000000ff137431 */ /* 0x000fce00000001ff */
.L_x_26:
[----:B--23--:R-:W-:-:S05]  /*11d0*/  IMAD R15, R19, 0x4, R14 ;  /* 0x00000004130f7824 */ /* 0x00cfca00078e020e */
[----:B------:R2:W5:Y:S04]  /*11e0*/  LDL R20, [R15] ;  /* 0x000000000f147983 */ /* 0x0005680000100800 */
[----:B-1----:R2:W5:Y:S01]  /*11f0*/  LDL R4, [R15+0x40] ;  /* 0x000040000f047983 */ /* 0x0025620000100800 */
[----:B------:R-:W-:Y:S01]  /*1200*/  IADD3 R19, PT, PT, R19, 0x1, RZ ;  /* 0x0000000113137810 */ /* 0x000fe20007ffe0ff */
[----:B------:R-:W-:-:S03]  /*1210*/  UMOV UR6, 0x380 ;  /* 0x0000038000067882 */ /* 0x000fc60000000000 */
[----:B------:R-:W-:-:S13]  /*1220*/  ISETP.NE.AND P0, PT, R19, 0x10, PT ;  /* 0x000000101300780c */ /* 0x000fda0003f05270 */
.L_x_25:
[----:B------:R-:W1:Y:S02]  /*1230*/  LDS.128 R8, [R3+UR6+0x70] ;  /* 0x0000700603087984 */ /* 0x000e640008000c00 */
[C---:B-1---5:R-:W-:Y:S02]  /*1240*/  FFMA R11, R20.reuse, R4, R11 ;  /* 0x00000004140b7223 */ /* 0x062fe4000000000b */
[----:B------:R-:W1:Y:S02]  /*1250*/  LDS.128 R4, [R3+UR6+0x60] ;  /* 0x0000600603047984 */ /* 0x000e640008000c00 */
[----:B------:R-:W-:-:S04]  /*1260*/  FFMA R10, R20, R11, R10 ;  /* 0x0000000b140a7223 */ /* 0x000fc8000000000a */
[----:B------:R-:W-:-:S04]  /*1270*/  FFMA R9, R20, R10, R9 ;  /* 0x0000000a14097223 */ /* 0x000fc80000000009 */
[----:B------:R-:W-:-:S04]  /*1280*/  FFMA R8, R20, R9, R8 ;  /* 0x0000000914087223 */ /* 0x000fc80000000008 */
[C---:B-1----:R-:W-:Y:S02]  /*1290*/  FFMA R7, R20.reuse, R8, R7 ;  /* 0x0000000814077223 */ /* 0x042fe40000000007 */
        /* <DEDUP_REMOVED lines=25> */
[----:B------:R-:W1:Y:S01]  /*1430*/  LDS.128 R4, [R3+UR6] ;  /* 0x0000000603047984 */ /* 0x000e620008000c00 */
[----:B------:R-:W-:Y:S01]  /*1440*/  UIADD3 UR6, UPT, UPT, UR6, -0x80, URZ ;  /* 0xffffff8006067890 */ /* 0x000fe2000fffe0ff */
[----:B------:R-:W-:-:S03]  /*1450*/  FFMA R10, R20, R11, R10 ;  /* 0x0000000b140a7223 */ /* 0x000fc6000000000a */
[----:B------:R-:W-:Y:S01]  /*1460*/  UISETP.NE.AND UP0, UPT, UR6, -0x80, UPT ;  /* 0xffffff800600788c */ /* 0x000fe2000bf05270 */
[----:B------:R-:W-:-:S04]  /*1470*/  FFMA R9, R20, R10, R9 ;  /* 0x0000000a14097223 */ /* 0x000fc80000000009 */
[----:B------:R-:W-:-:S04]  /*1480*/  FFMA R8, R20, R9, R8 ;  /* 0x0000000914087223 */ /* 0x000fc80000000008 */
[----:B-1----:R-:W-:-:S04]  /*1490*/  FFMA R7, R20, R8, R7 ;  /* 0x0000000814077223 */ /* 0x002fc80000000007 */
[----:B------:R-:W-:-:S04]  /*14a0*/  FFMA R6, R20, R7, R6 ;  /* 0x0000000714067223 */ /* 0x000fc80000000006 */
[----:B------:R-:W-:-:S04]  /*14b0*/  FFMA R5, R20, R6, R5 ;  /* 0x0000000614057223 */ /* 0x000fc80000000005 */
[----:B------:R-:W-:Y:S01]  /*14c0*/  FFMA R4, R20, R5, R4 ;  /* 0x0000000514047223 */ /* 0x000fe20000000004 */
[----:B------:R-:W-:Y:S06]  /*14d0*/  BRA.U UP0, `(.L_x_25) ;  /* 0xfffffffd00547547 */ /* 0x000fec000b83ffff */
[----:B------:R3:W-:Y:S01]  /*14e0*/  STL [R15+0x40], R4 ;  /* 0x000040040f007387 */ /* 0x0007e20000100800 */
[----:B------:R-:W-:Y:S05]  /*14f0*/  @P0 BRA `(.L_x_26) ;  /* 0xfffffffc00340947 */ /* 0x000fea000383ffff */
[----:B------:R-:W-:Y:S05]  /*1500*/  BRA `(.L_x_27) ;  /* 0x00000004003c7947 */ /* 0x000fea0003800000 */
.L_x_24:
[----:B-12---:R-:W-:-:S07]  /*1510*/  IMAD.MOV.U32 R5, RZ, RZ, RZ ;  /* 0x000000ffff057224 */ /* 0x006fce00078e00ff */
.L_x_29:
[----:B------:R-:W-:-:S06]  /*1520*/  LEA R4, R5, R14, 0x2 ;  /* 0x0000000e05047211 */ /* 0x000fcc00078e10ff */
[----:B------:R-:W5:Y:S01]  /*1530*/  LDL R4, [R4] ;  /* 0x0000000004047983 */ /* 0x000f620000100800 */
[----:B------:R-:W-:Y:S01]  /*1540*/  IMAD.MOV.U32 R7, RZ, RZ, RZ ;  /* 0x000000ffff077224 */ /* 0x000fe200078e00ff */
[----:B------:R-:W-:-:S06]  /*1550*/  UMOV UR6, 0xff ;  /* 0x000000ff00067882 */ /* 0x000fcc0000000000 */
.L_x_28:
[----:B------:R-:W-:Y:S01]  /*1560*/  IADD3 R6, PT, PT, R13, UR6, RZ ;  /* 0x000000060d067c10 */ /* 0x000fe2000fffe0ff */
[----:B------:R-:W-:-:S03]  /*1570*/  UIADD3 UR6, UPT, UPT, UR6, -0x20, URZ ;  /* 0xffffffe006067890 */ /* 0x000fc6000fffe0ff */
[----:B------:R-:W-:Y:S01]  /*1580*/  LEA R6, R6, UR5, 0x2 ;  /* 0x0000000506067c11 */ /* 0x000fe2000f8e10ff */
[----:B------:R-:W-:-:S04]  /*1590*/  UISETP.NE.AND UP0, UPT, UR6, -0x1, UPT ;  /* 0xffffffff0600788c */ /* 0x000fc8000bf05270 */
[----:B------:R-:W1:Y:S04]  /*15a0*/  LDS R9, [R6] ;  /* 0x0000000006097984 */ /* 0x000e680000000800 */
[----:B------:R-:W2:Y:S04]  /*15b0*/  LDS R8, [R6+-0x4] ;  /* 0xfffffc0006087984 */ /* 0x000ea80000000800 */
[----:B------:R-:W3:Y:S04]  /*15c0*/  LDS R10, [R6+-0x8] ;  /* 0xfffff800060a7984 */ /* 0x000ee80000000800 */
[----:B------:R-:W4:Y:S04]  /*15d0*/  LDS R20, [R6+-0xc] ;  /* 0xfffff40006147984 */ /* 0x000f280000000800 */
[----:B------:R-:W0:Y:S04]  /*15e0*/  LDS R30, [R6+-0x10] ;  /* 0xfffff000061e7984 */ /* 0x000e280000000800 */
[----:B------:R-:W0:Y:S04]  /*15f0*/  LDS R32, [R6+-0x14] ;  /* 0xffffec0006207984 */ /* 0x000e280000000800 */
[----:B------:R-:W0:Y:S04]  /*1600*/  LDS R34, [R6+-0x18] ;  /* 0xffffe80006227984 */ /* 0x000e280000000800 */
[----:B------:R-:W-:Y:S01]  /*1610*/  LDS R36, [R6+-0x7c] ;  /* 0xffff840006247984 */ /* 0x000fe20000000800 */
[----:B-1---5:R-:W-:-:S04]  /*1620*/  FFMA R9, R4, R7, R9 ;  /* 0x0000000704097223 */ /* 0x022fc80000000009 */
[C---:B--2---:R-:W-:Y:S02]  /*1630*/  FFMA R9, R4.reuse, R9, R8 ;  /* 0x0000000904097223 */ /* 0x044fe40000000008 */
[----:B------:R-:W1:Y:S02]  /*1640*/  LDS R8, [R6+-0x1c] ;  /* 0xffffe40006087984 */ /* 0x000e640000000800 */
[C---:B---3--:R-:W-:Y:S02]  /*1650*/  FFMA R9, R4.reuse, R9, R10 ;  /* 0x0000000904097223 */ /* 0x048fe4000000000a */
[----:B------:R-:W2:Y:S02]  /*1660*/  LDS R10, [R6+-0x20] ;  /* 0xffffe000060a7984 */ /* 0x000ea40000000800 */
[C---:B----4-:R-:W-:Y:S02]  /*1670*/  FFMA R9, R4.reuse, R9, R20 ;  /* 0x0000000904097223 */ /* 0x050fe40000000014 */
[----:B------:R-:W3:Y:S02]  /*1680*/  LDS R20, [R6+-0x24] ;  /* 0xffffdc0006147984 */ /* 0x000ee40000000800 */
[----:B0-----:R-:W-:-:S02]  /*1690*/  FFMA R9, R4, R9, R30 ;  /* 0x0000000904097223 */ /* 0x001fc4000000001e */
[----:B------:R-:W0:Y:S02]  /*16a0*/  LDS R30, [R6+-0x28] ;  /* 0xffffd800061e7984 */ /* 0x000e240000000800 */
[C---:B------:R-:W-:Y:S02]  /*16b0*/  FFMA R9, R4.reuse, R9, R32 ;  /* 0x0000000904097223 */ /* 0x040fe40000000020 */
[----:B------:R-:W4:Y:S02]  /*16c0*/  LDS R32, [R6+-0x2c] ;  /* 0xffffd40006207984 */ /* 0x000f240000000800 */
[C---:B------:R-:W-:Y:S02]  /*16d0*/  FFMA R9, R4.reuse, R9, R34 ;  /* 0x0000000904097223 */ /* 0x040fe40000000022 */
[----:B------:R-:W4:Y:S02]  /*16e0*/  LDS R34, [R6+-0x30] ;  /* 0xffffd00006227984 */ /* 0x000f240000000800 */
[----:B-1----:R-:W-:-:S02]  /*16f0*/  FFMA R9, R4, R9, R8 ;  /* 0x0000000904097223 */ /* 0x002fc40000000008 */
[----:B------:R-:W1:Y:S02]  /*1700*/  LDS R8, [R6+-0x34] ;  /* 0xffffcc0006087984 */ /* 0x000e640000000800 */
[C---:B--2---:R-:W-:Y:S02]  /*1710*/  FFMA R9, R4.reuse, R9, R10 ;  /* 0x0000000904097223 */ /* 0x044fe4000000000a */
[----:B------:R-:W2:Y:S02]  /*1720*/  LDS R10, [R6+-0x38] ;  /* 0xffffc800060a7984 */ /* 0x000ea40000000800 */
[C---:B---3--:R-:W-:Y:S02]  /*1730*/  FFMA R9, R4.reuse, R9, R20 ;  /* 0x0000000904097223 */ /* 0x048fe40000000014 */
[----:B------:R-:W3:Y:S02]  /*1740*/  LDS R20, [R6+-0x3c] ;  /* 0xffffc40006147984 */ /* 0x000ee40000000800 */
[----:B0-----:R-:W-:-:S02]  /*1750*/  FFMA R9, R4, R9, R30 ;  /* 0x0000000904097223 */ /* 0x001fc4000000001e */
[----:B------:R-:W0:Y:S02]  /*1760*/  LDS R30, [R6+-0x40] ;  /* 0xffffc000061e7984 */ /* 0x000e240000000800 */
[C---:B----4-:R-:W-:Y:S02]  /*1770*/  FFMA R9, R4.reuse, R9, R32 ;  /* 0x0000000904097223 */ /* 0x050fe40000000020 */
        /* <DEDUP_REMOVED lines=27> */
[----:B-1----:R-:W-:-:S04]  /*1930*/  FFMA R9, R4, R9, R8 ;  /* 0x0000000904097223 */ /* 0x002fc80000000008 */
[----:B--2---:R-:W-:-:S04]  /*1940*/  FFMA R9, R4, R9, R10 ;  /* 0x0000000904097223 */ /* 0x004fc8000000000a */
[----:B---3--:R-:W-:-:S04]  /*1950*/  FFMA R9, R4, R9, R20 ;  /* 0x0000000904097223 */ /* 0x008fc80000000014 */
[----:B0-----:R-:W-:-:S04]  /*1960*/  FFMA R9, R4, R9, R30 ;  /* 0x0000000904097223 */ /* 0x001fc8000000001e */
[----:B----4-:R-:W-:-:S04]  /*1970*/  FFMA R9, R4, R9, R32 ;  /* 0x0000000904097223 */ /* 0x010fc80000000020 */
[----:B------:R-:W-:-:S04]  /*1980*/  FFMA R9, R4, R9, R34 ;  /* 0x0000000904097223 */ /* 0x000fc80000000022 */
[----:B------:R-:W-:Y:S01]  /*1990*/  FFMA R7, R4, R9, R36 ;  /* 0x0000000904077223 */ /* 0x000fe20000000024 */
[----:B------:R-:W-:Y:S06]  /*19a0*/  BRA.U UP0, `(.L_x_28) ;  /* 0xfffffff900ec7547 */ /* 0x000fec000b83ffff */
[C---:B------:R-:W-:Y:S01]  /*19b0*/  IMAD R4, R5.reuse, 0x4, R14 ;  /* 0x0000000405047824 */ /* 0x040fe200078e020e */
[----:B------:R-:W-:-:S04]  /*19c0*/  IADD3 R5, PT, PT, R5, 0x1, RZ ;  /* 0x0000000105057810 */ /* 0x000fc80007ffe0ff */
[----:B------:R1:W-:Y:S01]  /*19d0*/  STL [R4+0x40], R7 ;  /* 0x0000400704007387 */ /* 0x0003e20000100800 */
[----:B------:R-:W-:-:S13]  /*19e0*/  ISETP.NE.AND P0, PT, R5, 0x10, PT ;  /* 0x000000100500780c */ /* 0x000fda0003f05270 */
[----:B-1----:R-:W-:Y:S05]  /*19f0*/  @P0 BRA `(.L_x_29) ;  /* 0xfffffff800c80947 */ /* 0x002fea000383ffff */
.L_x_27:
[----:B------:R-:W1:Y:S01]  /*1a00*/  LDCU UR6, c[0x0][0x390] ;  /* 0x00007200ff0677ac */ /* 0x000e620008000800 */
[----:B------:R-:W-:-:S04]  /*1a10*/  UIADD3 UR4, UPT, UPT, UR4, 0x2000, URZ ;  /* 0x0000200004047890 */ /* 0x000fc8000fffe0ff */
[----:B-1----:R-:W-:Y:S01]  /*1a20*/  UISETP.GE.U32.AND UP0, UPT, UR4, UR6, UPT ;  /* 0x000000060400728c */ /* 0x002fe2000bf06070 */
[----:B------:R-:W-:Y:S08]  /*1a30*/  BAR.SYNC.DEFER_BLOCKING 0x0 ;  /* 0x0000000000007b1d */ /* 0x000ff00000010000 */
[----:B------:R-:W-:Y:S05]  /*1a40*/  BRA.U !UP0, `(.L_x_30) ;  /* 0xffffffed08d07547 */ /* 0x000fea000b83ffff */
.L_x_11:
[----:B------:R-:W4:Y:S01]  /*1a50*/  LDCU UR4, c[0x0][0x394] ;  /* 0x00007280ff0477ac */ /* 0x000f220008000800 */
[----:B0-----:R-:W-:Y:S01]  /*1a60*/  IADD3 R32, P1, P2, R1, 0x80, R0 ;  /* 0x0000008001207810 */ /* 0x001fe20007a3e000 */
[----:B------:R-:W-:Y:S03]  /*1a70*/  BSSY.RECONVERGENT B6, `(.L_x_31) ;  /* 0x0000035000067945 */ /* 0x000fe60003800200 */
[----:B------:R-:W-:Y:S02]  /*1a80*/  IADD3.X R23, PT, PT, RZ, UR7, RZ, P1, P2 ;  /* 0x00000007ff177c10 */ /* 0x000fe40008fe44ff */
[----:B----4-:R-:W-:-:S04]  /*1a90*/  ISETP.GE.AND P0, PT, R2, UR4, PT ;  /* 0x0000000402007c0c */ /* 0x010fc8000bf06270 */
[----:B------:R-:W-:-:S13]  /*1aa0*/  ISETP.EQ.AND P0, PT, R17, RZ, !P0 ;  /* 0x000000ff1100720c */ /* 0x000fda0004702270 */
[----:B------:R-:W-:Y:S05]  /*1ab0*/  @!P0 BRA `(.L_x_32) ;  /* 0x0000000000c08947 */ /* 0x000fea0003800000 */
[----:B------:R-:W-:Y:S01]  /*1ac0*/  MOV R0, 0x0 ;  /* 0x0000000000007802 */ /* 0x000fe20000000f00 */
[----:B------:R0:W-:Y:S01]  /*1ad0*/  STL [R1+0x80], R2 ;  /* 0x0000800201007387 */ /* 0x0001e20000100800 */
[----:B------:R-:W3:Y:S01]  /*1ae0*/  LDCU.64 UR4, c[0x4][0x8] ;  /* 0x01000100ff0477ac */ /* 0x000ee20008000a00 */
[----:B-1----:R-:W-:Y:S01]  /*1af0*/  IMAD.MOV.U32 R6, RZ, RZ, R32 ;  /* 0x000000ffff067224 */ /* 0x002fe200078e0020 */
[----:B------:R0:W1:Y:S01]  /*1b00*/  LDC.64 R8, c[0x4][R0] ;  /* 0x0100000000087b82 */ /* 0x0000620000000a00 */
[----:B------:R-:W-:Y:S01]  /*1b10*/  MOV R7, R23 ;  /* 0x0000001700077202 */ /* 0x000fe20000000f00 */
[----:B---3--:R-:W-:Y:S01]  /*1b20*/  IMAD.U32 R4, RZ, RZ, UR4 ;  /* 0x00000004ff047e24 */ /* 0x008fe2000f8e00ff */
[----:B0-----:R-:W-:-:S07]  /*1b30*/  MOV R5, UR5 ;  /* 0x0000000500057c02 */ /* 0x001fce0008000f00 */
[----:B------:R-:W-:-:S07]  /*1b40*/  LEPC R20, `(.L_x_33) ;  /* 0x000000001014794e */ /* 0x000fce0000000000 */
[----:B-12---:R-:W-:Y:S05]  /*1b50*/  CALL.ABS.NOINC R8 ;  /* 0x0000000008007343 */ /* 0x006fea0003c00000 */
.L_x_33:
[----:B------:R-:W2:Y:S01]  /*1b60*/  LDL R3, [R1+0x40] ;  /* 0x0000400001037983 */ /* 0x000ea20000100800 */
[----:B------:R-:W0:Y:S01]  /*1b70*/  LDC.64 R30, c[0x0][0x380] ;  /* 0x0000e000ff1e7b82 */ /* 0x000e220000000a00 */
[----:B------:R-:W-:Y:S01]  /*1b80*/  MOV R19, 0x0 ;  /* 0x0000000000137802 */ /* 0x000fe20000000f00 */
[----:B------:R-:W1:Y:S01]  /*1b90*/  LDCU.64 UR4, c[0x4][0x8] ;  /* 0x01000100ff0477ac */ /* 0x000e620008000a00 */
[----:B------:R3:W-:Y:S01]  /*1ba0*/  STL [R1+0x80], R2 ;  /* 0x0000800201007387 */ /* 0x0007e20000100800 */
[----:B------:R-:W-:Y:S01]  /*1bb0*/  IMAD.MOV.U32 R6, RZ, RZ, R32 ;  /* 0x000000ffff067224 */ /* 0x000fe200078e0020 */
[----:B------:R-:W-:-:S03]  /*1bc0*/  MOV R7, R23 ;  /* 0x0000001700077202 */ /* 0x000fc60000000f00 */
[----:B------:R3:W4:Y:S01]  /*1bd0*/  LDC.64 R8, c[0x4][R19] ;  /* 0x0100000013087b82 */ /* 0x0007220000000a00 */
[----:B-1----:R-:W-:Y:S01]  /*1be0*/  IMAD.U32 R4, RZ, RZ, UR4 ;  /* 0x00000004ff047e24 */ /* 0x002fe2000f8e00ff */
[----:B------:R-:W-:Y:S01]  /*1bf0*/  MOV R5, UR5 ;  /* 0x0000000500057c02 */ /* 0x000fe20008000f00 */
[----:B0-----:R-:W-:-:S05]  /*1c00*/  IMAD.WIDE R30, R2, 0x4, R30 ;  /* 0x00000004021e7825 */ /* 0x001fca00078e021e */
[----:B--2-4-:R3:W-:Y:S02]  /*1c10*/  STG.E desc[UR36][R30.64], R3 ;  /* 0x000000031e007986 */ /* 0x0147e4000c101924 */
[----:B------:R-:W-:-:S07]  /*1c20*/  LEPC R20, `(.L_x_34) ;  /* 0x000000001014794e */ /* 0x000fce0000000000 */
[----:B---3--:R-:W-:Y:S05]  /*1c30*/  CALL.ABS.NOINC R8 ;  /* 0x0000000008007343 */ /* 0x008fea0003c00000 */
.L_x_34:
[----:B------:R-:W2:Y:S01]  /*1c40*/  LDL R3, [R1+0x44] ;  /* 0x0000440001037983 */ /* 0x000ea20000100800 */
[----:B------:R0:W1:Y:S01]  /*1c50*/  LDC.64 R8, c[0x4][R19] ;  /* 0x0100000013087b82 */ /* 0x0000620000000a00 */
[----:B------:R-:W3:Y:S01]  /*1c60*/  LDCU.64 UR4, c[0x4][0x8] ;  /* 0x01000100ff0477ac */ /* 0x000ee20008000a00 */
[----:B------:R-:W-:Y:S01]  /*1c70*/  IMAD.MOV.U32 R6, RZ, RZ, R32 ;  /* 0x000000ffff067224 */ /* 0x000fe200078e0020 */
[----:B------:R0:W-:Y:S01]  /*1c80*/  STL [R1+0x80], R2 ;  /* 0x0000800201007387 */ /* 0x0001e20000100800 */
[----:B------:R-:W-:Y:S01]  /*1c90*/  MOV R7, R23 ;  /* 0x0000001700077202 */ /* 0x000fe20000000f00 */
[----:B---3--:R-:W-:Y:S01]  /*1ca0*/  IMAD.U32 R4, RZ, RZ, UR4 ;  /* 0x00000004ff047e24 */ /* 0x008fe2000f8e00ff */
[----:B------:R-:W-:Y:S01]  /*1cb0*/  MOV R5, UR5 ;  /* 0x0000000500057c02 */ /* 0x000fe20008000f00 */
[----:B-12---:R0:W-:Y:S06]  /*1cc0*/  STG.E desc[UR36][R30.64+0x4], R3 ;  /* 0x000004031e007986 */ /* 0x0061ec000c101924 */
[----:B------:R-:W-:-:S07]  /*1cd0*/  LEPC R20, `(.L_x_35) ;  /* 0x000000001014794e */ /* 0x000fce0000000000 */
[----:B0-----:R-:W-:Y:S05]  /*1ce0*/  CALL.ABS.NOINC R8 ;  /* 0x0000000008007343 */ /* 0x001fea0003c00000 */
.L_x_35:
        /* <DEDUP_REMOVED lines=11> */
.L_x_36:
[----:B------:R-:W2:Y:S04]  /*1da0*/  LDL R3, [R1+0x4c] ;  /* 0x00004c0001037983 */ /* 0x000ea80000100800 */
[----:B--2---:R0:W-:Y:S02]  /*1db0*/  STG.E desc[UR36][R30.64+0xc], R3 ;  /* 0x00000c031e007986 */ /* 0x0041e4000c101924 */
.L_x_32:
[----:B------:R-:W-:Y:S05]  /*1dc0*/  BSYNC.RECONVERGENT B6 ;  /* 0x0000000000067941 */ /* 0x000fea0003800200 */
.L_x_31:
[----:B------:R-:W4:Y:S01]  /*1dd0*/  LDCU UR4, c[0x0][0x394] ;  /* 0x00007280ff0477ac */ /* 0x000f220008000800 */
[----:B------:R-:W-:Y:S01]  /*1de0*/  BSSY.RECONVERGENT B6, `(.L_x_37) ;  /* 0x0000031000067945 */ /* 0x000fe20003800200 */
[----:B----4-:R-:W-:-:S04]  /*1df0*/  ISETP.GE.AND P0, PT, R16, UR4, PT ;  /* 0x0000000410007c0c */ /* 0x010fc8000bf06270 */
[----:B------:R-:W-:-:S13]  /*1e00*/  ISETP.NE.OR P0, PT, R17, RZ, P0 ;  /* 0x000000ff1100720c */ /* 0x000fda0000705670 */
[----:B------:R-:W-:Y:S05]  /*1e10*/  @P0 BRA `(.L_x_38) ;  /* 0x0000000000b40947 */ /* 0x000fea0003800000 */
[----:B------:R-:W-:Y:S01]  /*1e20*/  MOV R2, 0x0 ;  /* 0x0000000000027802 */ /* 0x000fe20000000f00 */
[----:B------:R4:W-:Y:S01]  /*1e30*/  STL [R1+0x80], R16 ;  /* 0x0000801001007387 */ /* 0x0009e20000100800 */
[----:B------:R-:W3:Y:S01]  /*1e40*/  LDCU.64 UR4, c[0x4][0x8] ;  /* 0x01000100ff0477ac */ /* 0x000ee20008000a00 */
[----:B-1----:R-:W-:Y:S01]  /*1e50*/  IMAD.MOV.U32 R6, RZ, RZ, R32 ;  /* 0x000000ffff067224 */ /* 0x002fe200078e0020 */
[----:B------:R4:W1:Y:S01]  /*1e60*/  LDC.64 R8, c[0x4][R2] ;  /* 0x0100000002087b82 */ /* 0x0008620000000a00 */
[----:B------:R-:W-:Y:S01]  /*1e70*/  MOV R7, R23 ;  /* 0x0000001700077202 */ /* 0x000fe20000000f00 */
[----:B---3--:R-:W-:Y:S01]  /*1e80*/  IMAD.U32 R4, RZ, RZ, UR4 ;  /* 0x00000004ff047e24 */ /* 0x008fe2000f8e00ff */
[----:B----4-:R-:W-:-:S07]  /*1e90*/  MOV R5, UR5 ;  /* 0x0000000500057c02 */ /* 0x010fce0008000f00 */
[----:B------:R-:W-:-:S07]  /*1ea0*/  LEPC R20, `(.L_x_39) ;  /* 0x000000001014794e */ /* 0x000fce0000000000 */
[----:B012---:R-:W-:Y:S05]  /*1eb0*/  CALL.ABS.NOINC R8 ;  /* 0x0000000008007343 */ /* 0x007fea0003c00000 */
.L_x_39:
        /* <DEDUP_REMOVED lines=11> */
.L_x_40:
        /* <DEDUP_REMOVED lines=11> */
.L_x_41:
        /* <DEDUP_REMOVED lines=11> */
.L_x_42:
[----:B------:R-:W2:Y:S04]  /*20d0*/  LDL R3, [R1+0x5c] ;  /* 0x00005c0001037983 */ /* 0x000ea80000100800 */
[----:B--2---:R4:W-:Y:S02]  /*20e0*/  STG.E desc[UR36][R26.64+0xc], R3 ;  /* 0x00000c031a007986 */ /* 0x0049e4000c101924 */
.L_x_38:
[----:B------:R-:W-:Y:S05]  /*20f0*/  BSYNC.RECONVERGENT B6 ;  /* 0x0000000000067941 */ /* 0x000fea0003800200 */
.L_x_37:
[----:B------:R-:W5:Y:S01]  /*2100*/  LDCU UR4, c[0x0][0x394] ;  /* 0x00007280ff0477ac */ /* 0x000f620008000800 */
[----:B------:R-:W-:Y:S01]  /*2110*/  BSSY.RECONVERGENT B6, `(.L_x_43) ;  /* 0x0000031000067945 */ /* 0x000fe20003800200 */
[----:B-----5:R-:W-:-:S04]  /*2120*/  ISETP.GE.AND P0, PT, R18, UR4, PT ;  /* 0x0000000412007c0c */ /* 0x020fc8000bf06270 */
        /* <DEDUP_REMOVED lines=11> */
[----:B-12-4-:R-:W-:Y:S05]  /*21e0*/  CALL.ABS.NOINC R8 ;  /* 0x0000000008007343 */ /* 0x016fea0003c00000 */
.L_x_45:
        /* <DEDUP_REMOVED lines=11> */
.L_x_46:
        /* <DEDUP_REMOVED lines=11> */
.L_x_47:
        /* <DEDUP_REMOVED lines=11> */
.L_x_48:
[----:B------:R-:W2:Y:S04]  /*2400*/  LDL R3, [R1+0x6c] ;  /* 0x00006c0001037983 */ /* 0x000ea80000100800 */
[----:B--2---:R0:W-:Y:S02]  /*2410*/  STG.E desc[UR36][R24.64+0xc], R3 ;  /* 0x00000c0318007986 */ /* 0x0041e4000c101924 */
.L_x_44:
[----:B------:R-:W-:Y:S05]  /*2420*/  BSYNC.RECONVERGENT B6 ;  /* 0x0000000000067941 */ /* 0x000fea0003800200 */
.L_x_43:
[----:B------:R-:W5:Y:S02]  /*2430*/  LDCU UR4, c[0x0][0x394] ;  /* 0x00007280ff0477ac */ /* 0x000f640008000800 */
[----:B-----5:R-:W-:-:S04]  /*2440*/  ISETP.GE.AND P0, PT, R22, UR4, PT ;  /* 0x0000000416007c0c */ /* 0x020fc8000bf06270 */
[----:B------:R-:W-:-:S13]  /*2450*/  ISETP.NE.OR P0, PT, R17, RZ, P0 ;  /* 0x000000ff1100720c */ /* 0x000fda0000705670 */
[----:B------:R-:W-:Y:S05]  /*2460*/  @P0 EXIT ;  /* 0x000000000000094d */ /* 0x000fea0003800000 */
        /* <DEDUP_REMOVED lines=10> */
.L_x_49:
        /* <DEDUP_REMOVED lines=11> */
.L_x_50:
        /* <DEDUP_REMOVED lines=11> */
.L_x_51:
        /* <DEDUP_REMOVED lines=11> */
.L_x_52:
[----:B------:R-:W2:Y:S04]  /*2720*/  LDL R3, [R1+0x7c] ;  /* 0x00007c0001037983 */ /* 0x000ea80000100800 */
[----:B--2---:R-:W-:Y:S01]  /*2730*/  STG.E desc[UR36][R28.64+0xc], R3 ;  /* 0x00000c031c007986 */ /* 0x004fe2000c101924 */
[----:B------:R-:W-:Y:S05]  /*2740*/  EXIT ;  /* 0x000000000000794d */ /* 0x000fea0003800000 */
.L_x_53:
[----:B------:R-:W-:-:S00]  /*2750*/  BRA `(.L_x_53) ;  /* 0xfffffffc00fc7947 */ /* 0x000fc0000383ffff */
[----:B------:R-:W-:-:S00]  /*2760*/  NOP ;  /* 0x0000000000007918 */ /* 0x000fc00000000000 */
        /* <DEDUP_REMOVED lines=9> */
.L_x_54:


//--------------------- .nv.global.init           --------------------------
	.section	.nv.global.init,"aw",@progbits
.nv.global.init:
	.type		$str$3,@object
	.size		$str$3,(.L_0 - $str$3)
$str$3:
        /*0000*/ 	.byte	0x69, 0x6e, 0x64, 0x65, 0x78, 0x3a, 0x20, 0x25, 0x64, 0x0a, 0x00
.L_0:


//--------------------- .nv.shared._Z20polynomial_expansionPfS_ii --------------------------
	.section	.nv.shared._Z20polynomial_expansionPfS_ii,"aw",@nobits
	.sectionflags	@""
	.align	4
.nv.shared._Z20polynomial_expansionPfS_ii:
	.zero		33792


//--------------------- .nv.shared.reserved.0     --------------------------
	.section	.nv.shared.reserved.0,"aw",@nobits
	.weak		__nv_reservedSMEM_offset_0_alias
	.size		__nv_reservedSMEM_offset_0_alias, 0, 64
	.other		__nv_reservedSMEM_offset_0_alias,@"STO_CUDA_RESERVED_SHARED STV_DEFAULT"
__nv_reservedSMEM_offset_0_alias:
	.zero		0
	.zero		64


//--------------------- .nv.constant0._Z20polynomial_expansionPfS_ii --------------------------
	.section	.nv.constant0._Z20polynomial_expansionPfS_ii,"a",@progbits
	.sectionflags	@""
	.align	4
.nv.constant0._Z20polynomial_expansionPfS_ii:
	.zero		920


//--------------------- SYMBOLS --------------------------

	.type		.nv.reservedSmem.offset0,@object
	.size		.nv.reservedSmem.offset0,0x4
	.type		.nv.reservedSmem.cap,@object
	.size		.nv.reservedSmem.cap,0x4
	.type		vprintf,@function
